//
// Generated by NVIDIA NVVM Compiler
//
// Compiler Build ID: CL-36424714
// Cuda compilation tools, release 13.0, V13.0.88
// Based on NVVM 20.0.0
//

.version 9.0
.target sm_100
.address_size 64

	// .globl	_Z15gelu_f32_kernelPfS_i

.visible .entry _Z15gelu_f32_kernelPfS_i(
	.param .u64 .ptr .align 1 _Z15gelu_f32_kernelPfS_i_param_0,
	.param .u64 .ptr .align 1 _Z15gelu_f32_kernelPfS_i_param_1,
	.param .u32 _Z15gelu_f32_kernelPfS_i_param_2
)
{
	.reg .pred 	%p<5>;
	.reg .b32 	%r<6>;
	.reg .b32 	%f<28>;
	.reg .b64 	%rd<11>;
	.reg .b64 	%fd<3>;

	ld.param.u64 	%rd1, [_Z15gelu_f32_kernelPfS_i_param_0];
	ld.param.u64 	%rd2, [_Z15gelu_f32_kernelPfS_i_param_1];
	ld.param.u32 	%r2, [_Z15gelu_f32_kernelPfS_i_param_2];
	mov.u32 	%r3, %tid.x;
	mov.u32 	%r4, %tid.y;
	mov.u32 	%r5, %ntid.x;
	mad.lo.s32 	%r1, %r4, %r5, %r3;
	setp.ge.s32 	%p1, %r1, %r2;
	@%p1 bra 	$L__BB0_2;
	cvta.to.global.u64 	%rd3, %rd1;
	cvta.to.global.u64 	%rd4, %rd2;
	mul.wide.u32 	%rd5, %r1, 4;
	add.s64 	%rd6, %rd3, %rd5;
	ld.global.f32 	%f1, [%rd6];
	max.f32 	%f2, %f1, 0fC2B0C0A5;
	min.f32 	%f3, %f2, 0f42B0C0A5;
	mul.f32 	%f4, %f3, 0f3F000000;
	mul.f32 	%f5, %f3, 0f3D372713;
	mul.f32 	%f6, %f3, %f5;
	fma.rn.f32 	%f7, %f3, %f6, %f3;
	cvt.f64.f32 	%fd1, %f7;
	mul.f64 	%fd2, %fd1, 0d3FE9884533D43651;
	cvt.rn.f32.f64 	%f8, %fd2;
	abs.f32 	%f9, %f8;
	mul.f32 	%f10, %f9, 0f4038AA3B;
	ex2.approx.ftz.f32 	%f11, %f10;
	add.f32 	%f12, %f11, 0f3F800000;
	rcp.approx.ftz.f32 	%f13, %f12;
	fma.rn.f32 	%f14, %f13, 0fC0000000, 0f3F800000;
	setp.ge.f32 	%p2, %f9, 0f41102CB4;
	selp.f32 	%f15, 0f3F800000, %f14, %p2;
	abs.f32 	%f16, %f15;
	neg.f32 	%f17, %f16;
	mov.b64 	%rd7, %fd2;
	shr.u64 	%rd8, %rd7, 63;
	and.b64  	%rd9, %rd8, 1;
	setp.eq.b64 	%p3, %rd9, 1;
	selp.f32 	%f18, %f17, %f16, %p3;
	mul.f32 	%f19, %f8, %f8;
	fma.rn.f32 	%f20, %f19, 0f3C80F082, 0fBD563CAE;
	fma.rn.f32 	%f21, %f20, %f19, 0f3E085941;
	fma.rn.f32 	%f22, %f21, %f19, 0fBEAAA9ED;
	fma.rn.f32 	%f23, %f22, %f19, 0f00000000;
	fma.rn.f32 	%f24, %f23, %f8, %f8;
	setp.ge.f32 	%p4, %f9, 0f3F19999A;
	selp.f32 	%f25, %f18, %f24, %p4;
	add.f32 	%f26, %f25, 0f3F800000;
	mul.f32 	%f27, %f4, %f26;
	add.s64 	%rd10, %rd4, %rd5;
	st.global.f32 	[%rd10], %f27;
$L__BB0_2:
	ret;

}
	// .globl	_Z17gelu_f32_kernel_BPfS_i
.visible .entry _Z17gelu_f32_kernel_BPfS_i(
	.param .u64 .ptr .align 1 _Z17gelu_f32_kernel_BPfS_i_param_0,
	.param .u64 .ptr .align 1 _Z17gelu_f32_kernel_BPfS_i_param_1,
	.param .u32 _Z17gelu_f32_kernel_BPfS_i_param_2
)
{
	.reg .pred 	%p<5>;
	.reg .b32 	%r<6>;
	.reg .b32 	%f<28>;
	.reg .b64 	%rd<11>;
	.reg .b64 	%fd<3>;

	ld.param.u64 	%rd1, [_Z17gelu_f32_kernel_BPfS_i_param_0];
	ld.param.u64 	%rd2, [_Z17gelu_f32_kernel_BPfS_i_param_1];
	ld.param.u32 	%r2, [_Z17gelu_f32_kernel_BPfS_i_param_2];
	mov.u32 	%r3, %tid.x;
	mov.u32 	%r4, %ctaid.x;
	mov.u32 	%r5, %ntid.x;
	mad.lo.s32 	%r1, %r4, %r5, %r3;
	setp.ge.s32 	%p1, %r1, %r2;
	@%p1 bra 	$L__BB1_2;
	cvta.to.global.u64 	%rd3, %rd1;
	cvta.to.global.u64 	%rd4, %rd2;
	mul.wide.s32 	%rd5, %r1, 4;
	add.s64 	%rd6, %rd3, %rd5;
	ld.global.f32 	%f1, [%rd6];
	max.f32 	%f2, %f1, 0fC2B0C0A5;
	min.f32 	%f3, %f2, 0f42B0C0A5;
	mul.f32 	%f4, %f3, 0f3F000000;
	mul.f32 	%f5, %f3, 0f3D372713;
	mul.f32 	%f6, %f3, %f5;
	fma.rn.f32 	%f7, %f3, %f6, %f3;
	cvt.f64.f32 	%fd1, %f7;
	mul.f64 	%fd2, %fd1, 0d3FE9884533D43651;
	cvt.rn.f32.f64 	%f8, %fd2;
	abs.f32 	%f9, %f8;
	mul.f32 	%f10, %f9, 0f4038AA3B;
	ex2.approx.ftz.f32 	%f11, %f10;
	add.f32 	%f12, %f11, 0f3F800000;
	rcp.approx.ftz.f32 	%f13, %f12;
	fma.rn.f32 	%f14, %f13, 0fC0000000, 0f3F800000;
	setp.ge.f32 	%p2, %f9, 0f41102CB4;
	selp.f32 	%f15, 0f3F800000, %f14, %p2;
	abs.f32 	%f16, %f15;
	neg.f32 	%f17, %f16;
	mov.b64 	%rd7, %fd2;
	shr.u64 	%rd8, %rd7, 63;
	and.b64  	%rd9, %rd8, 1;
	setp.eq.b64 	%p3, %rd9, 1;
	selp.f32 	%f18, %f17, %f16, %p3;
	mul.f32 	%f19, %f8, %f8;
	fma.rn.f32 	%f20, %f19, 0f3C80F082, 0fBD563CAE;
	fma.rn.f32 	%f21, %f20, %f19, 0f3E085941;
	fma.rn.f32 	%f22, %f21, %f19, 0fBEAAA9ED;
	fma.rn.f32 	%f23, %f22, %f19, 0f00000000;
	fma.rn.f32 	%f24, %f23, %f8, %f8;
	setp.ge.f32 	%p4, %f9, 0f3F19999A;
	selp.f32 	%f25, %f18, %f24, %p4;
	add.f32 	%f26, %f25, 0f3F800000;
	mul.f32 	%f27, %f4, %f26;
	add.s64 	%rd10, %rd4, %rd5;
	st.global.f32 	[%rd10], %f27;
$L__BB1_2:
	ret;

}
	// .globl	_Z17gelu_f32x4_kernelPfS_i
.visible .entry _Z17gelu_f32x4_kernelPfS_i(
	.param .u64 .ptr .align 1 _Z17gelu_f32x4_kernelPfS_i_param_0,
	.param .u64 .ptr .align 1 _Z17gelu_f32x4_kernelPfS_i_param_1,
	.param .u32 _Z17gelu_f32x4_kernelPfS_i_param_2
)
{
	.reg .pred 	%p<14>;
	.reg .b32 	%r<7>;
	.reg .b32 	%f<109>;
	.reg .b64 	%rd<20>;
	.reg .b64 	%fd<9>;

	ld.param.u64 	%rd3, [_Z17gelu_f32x4_kernelPfS_i_param_0];
	ld.param.u64 	%rd2, [_Z17gelu_f32x4_kernelPfS_i_param_1];
	ld.param.u32 	%r2, [_Z17gelu_f32x4_kernelPfS_i_param_2];
	cvta.to.global.u64 	%rd1, %rd3;
	mov.u32 	%r3, %tid.x;
	mov.u32 	%r4, %ctaid.x;
	mov.u32 	%r5, %ntid.x;
	mad.lo.s32 	%r6, %r4, %r5, %r3;
	shl.b32 	%r1, %r6, 2;
	setp.ge.s32 	%p1, %r1, %r2;
	@%p1 bra 	$L__BB2_2;
	mul.wide.s32 	%rd4, %r1, 4;
	add.s64 	%rd5, %rd1, %rd4;
	ld.global.v4.f32 	{%f1, %f2, %f3, %f4}, [%rd5];
	max.f32 	%f5, %f4, 0fC2B0C0A5;
	min.f32 	%f6, %f5, 0f42B0C0A5;
	mul.f32 	%f7, %f6, 0f3F000000;
	mul.f32 	%f8, %f6, 0f3D372713;
	mul.f32 	%f9, %f6, %f8;
	fma.rn.f32 	%f10, %f6, %f9, %f6;
	cvt.f64.f32 	%fd1, %f10;
	mul.f64 	%fd2, %fd1, 0d3FE9884533D43651;
	cvt.rn.f32.f64 	%f11, %fd2;
	abs.f32 	%f12, %f11;
	mul.f32 	%f13, %f12, 0f4038AA3B;
	ex2.approx.ftz.f32 	%f14, %f13;
	add.f32 	%f15, %f14, 0f3F800000;
	rcp.approx.ftz.f32 	%f16, %f15;
	fma.rn.f32 	%f17, %f16, 0fC0000000, 0f3F800000;
	setp.ge.f32 	%p2, %f12, 0f41102CB4;
	selp.f32 	%f18, 0f3F800000, %f17, %p2;
	abs.f32 	%f19, %f18;
	neg.f32 	%f20, %f19;
	mov.b64 	%rd6, %fd2;
	shr.u64 	%rd7, %rd6, 63;
	and.b64  	%rd8, %rd7, 1;
	setp.eq.b64 	%p3, %rd8, 1;
	selp.f32 	%f21, %f20, %f19, %p3;
	mul.f32 	%f22, %f11, %f11;
	fma.rn.f32 	%f23, %f22, 0f3C80F082, 0fBD563CAE;
	fma.rn.f32 	%f24, %f23, %f22, 0f3E085941;
	fma.rn.f32 	%f25, %f24, %f22, 0fBEAAA9ED;
	fma.rn.f32 	%f26, %f25, %f22, 0f00000000;
	fma.rn.f32 	%f27, %f26, %f11, %f11;
	setp.ge.f32 	%p4, %f12, 0f3F19999A;
	selp.f32 	%f28, %f21, %f27, %p4;
	add.f32 	%f29, %f28, 0f3F800000;
	mul.f32 	%f30, %f7, %f29;
	max.f32 	%f31, %f3, 0fC2B0C0A5;
	min.f32 	%f32, %f31, 0f42B0C0A5;
	mul.f32 	%f33, %f32, 0f3F000000;
	mul.f32 	%f34, %f32, 0f3D372713;
	mul.f32 	%f35, %f32, %f34;
	fma.rn.f32 	%f36, %f32, %f35, %f32;
	cvt.f64.f32 	%fd3, %f36;
	mul.f64 	%fd4, %fd3, 0d3FE9884533D43651;
	cvt.rn.f32.f64 	%f37, %fd4;
	abs.f32 	%f38, %f37;
	mul.f32 	%f39, %f38, 0f4038AA3B;
	ex2.approx.ftz.f32 	%f40, %f39;
	add.f32 	%f41, %f40, 0f3F800000;
	rcp.approx.ftz.f32 	%f42, %f41;
	fma.rn.f32 	%f43, %f42, 0fC0000000, 0f3F800000;
	setp.ge.f32 	%p5, %f38, 0f41102CB4;
	selp.f32 	%f44, 0f3F800000, %f43, %p5;
	abs.f32 	%f45, %f44;
	neg.f32 	%f46, %f45;
	mov.b64 	%rd9, %fd4;
	shr.u64 	%rd10, %rd9, 63;
	and.b64  	%rd11, %rd10, 1;
	setp.eq.b64 	%p6, %rd11, 1;
	selp.f32 	%f47, %f46, %f45, %p6;
	mul.f32 	%f48, %f37, %f37;
	fma.rn.f32 	%f49, %f48, 0f3C80F082, 0fBD563CAE;
	fma.rn.f32 	%f50, %f49, %f48, 0f3E085941;
	fma.rn.f32 	%f51, %f50, %f48, 0fBEAAA9ED;
	fma.rn.f32 	%f52, %f51, %f48, 0f00000000;
	fma.rn.f32 	%f53, %f52, %f37, %f37;
	setp.ge.f32 	%p7, %f38, 0f3F19999A;
	selp.f32 	%f54, %f47, %f53, %p7;
	add.f32 	%f55, %f54, 0f3F800000;
	mul.f32 	%f56, %f33, %f55;
	max.f32 	%f57, %f2, 0fC2B0C0A5;
	min.f32 	%f58, %f57, 0f42B0C0A5;
	mul.f32 	%f59, %f58, 0f3F000000;
	mul.f32 	%f60, %f58, 0f3D372713;
	mul.f32 	%f61, %f58, %f60;
	fma.rn.f32 	%f62, %f58, %f61, %f58;
	cvt.f64.f32 	%fd5, %f62;
	mul.f64 	%fd6, %fd5, 0d3FE9884533D43651;
	cvt.rn.f32.f64 	%f63, %fd6;
	abs.f32 	%f64, %f63;
	mul.f32 	%f65, %f64, 0f4038AA3B;
	ex2.approx.ftz.f32 	%f66, %f65;
	add.f32 	%f67, %f66, 0f3F800000;
	rcp.approx.ftz.f32 	%f68, %f67;
	fma.rn.f32 	%f69, %f68, 0fC0000000, 0f3F800000;
	setp.ge.f32 	%p8, %f64, 0f41102CB4;
	selp.f32 	%f70, 0f3F800000, %f69, %p8;
	abs.f32 	%f71, %f70;
	neg.f32 	%f72, %f71;
	mov.b64 	%rd12, %fd6;
	shr.u64 	%rd13, %rd12, 63;
	and.b64  	%rd14, %rd13, 1;
	setp.eq.b64 	%p9, %rd14, 1;
	selp.f32 	%f73, %f72, %f71, %p9;
	mul.f32 	%f74, %f63, %f63;
	fma.rn.f32 	%f75, %f74, 0f3C80F082, 0fBD563CAE;
	fma.rn.f32 	%f76, %f75, %f74, 0f3E085941;
	fma.rn.f32 	%f77, %f76, %f74, 0fBEAAA9ED;
	fma.rn.f32 	%f78, %f77, %f74, 0f00000000;
	fma.rn.f32 	%f79, %f78, %f63, %f63;
	setp.ge.f32 	%p10, %f64, 0f3F19999A;
	selp.f32 	%f80, %f73, %f79, %p10;
	add.f32 	%f81, %f80, 0f3F800000;
	mul.f32 	%f82, %f59, %f81;
	max.f32 	%f83, %f1, 0fC2B0C0A5;
	min.f32 	%f84, %f83, 0f42B0C0A5;
	mul.f32 	%f85, %f84, 0f3F000000;
	mul.f32 	%f86, %f84, 0f3D372713;
	mul.f32 	%f87, %f84, %f86;
	fma.rn.f32 	%f88, %f84, %f87, %f84;
	cvt.f64.f32 	%fd7, %f88;
	mul.f64 	%fd8, %fd7, 0d3FE9884533D43651;
	cvt.rn.f32.f64 	%f89, %fd8;
	abs.f32 	%f90, %f89;
	mul.f32 	%f91, %f90, 0f4038AA3B;
	ex2.approx.ftz.f32 	%f92, %f91;
	add.f32 	%f93, %f92, 0f3F800000;
	rcp.approx.ftz.f32 	%f94, %f93;
	fma.rn.f32 	%f95, %f94, 0fC0000000, 0f3F800000;
	setp.ge.f32 	%p11, %f90, 0f41102CB4;
	selp.f32 	%f96, 0f3F800000, %f95, %p11;
	abs.f32 	%f97, %f96;
	neg.f32 	%f98, %f97;
	mov.b64 	%rd15, %fd8;
	shr.u64 	%rd16, %rd15, 63;
	and.b64  	%rd17, %rd16, 1;
	setp.eq.b64 	%p12, %rd17, 1;
	selp.f32 	%f99, %f98, %f97, %p12;
	mul.f32 	%f100, %f89, %f89;
	fma.rn.f32 	%f101, %f100, 0f3C80F082, 0fBD563CAE;
	fma.rn.f32 	%f102, %f101, %f100, 0f3E085941;
	fma.rn.f32 	%f103, %f102, %f100, 0fBEAAA9ED;
	fma.rn.f32 	%f104, %f103, %f100, 0f00000000;
	fma.rn.f32 	%f105, %f104, %f89, %f89;
	setp.ge.f32 	%p13, %f90, 0f3F19999A;
	selp.f32 	%f106, %f99, %f105, %p13;
	add.f32 	%f107, %f106, 0f3F800000;
	mul.f32 	%f108, %f85, %f107;
	cvta.to.global.u64 	%rd18, %rd2;
	add.s64 	%rd19, %rd18, %rd4;
	st.global.v4.f32 	[%rd19], {%f108, %f82, %f56, %f30};
$L__BB2_2:
	ret;

}
	// .globl	_Z17gelu_f16x2_kernelP6__halfS0_i
.visible .entry _Z17gelu_f16x2_kernelP6__halfS0_i(
	.param .u64 .ptr .align 1 _Z17gelu_f16x2_kernelP6__halfS0_i_param_0,
	.param .u64 .ptr .align 1 _Z17gelu_f16x2_kernelP6__halfS0_i_param_1,
	.param .u32 _Z17gelu_f16x2_kernelP6__halfS0_i_param_2
)
{
	.reg .pred 	%p<6>;
	.reg .b16 	%rs<143>;
	.reg .b32 	%r<8>;
	.reg .b32 	%f<35>;
	.reg .b64 	%rd<9>;

	ld.param.u64 	%rd2, [_Z17gelu_f16x2_kernelP6__halfS0_i_param_0];
	ld.param.u64 	%rd1, [_Z17gelu_f16x2_kernelP6__halfS0_i_param_1];
	ld.param.u32 	%r2, [_Z17gelu_f16x2_kernelP6__halfS0_i_param_2];
	cvta.to.global.u64 	%rd3, %rd2;
	mov.u32 	%r3, %tid.x;
	mov.u32 	%r4, %ctaid.x;
	mov.u32 	%r5, %ntid.x;
	mad.lo.s32 	%r6, %r4, %r5, %r3;
	shl.b32 	%r1, %r6, 1;
	mul.wide.s32 	%rd4, %r1, 2;
	add.s64 	%rd5, %rd3, %rd4;
	ld.global.u16 	%rs21, [%rd5];
	mov.f32 	%f9, 0fC11B43D5;
	// begin inline asm
	{  cvt.rn.f16.f32 %rs19, %f9;}

	// end inline asm
	// begin inline asm
	{max.f16 %rs20,%rs21,%rs19;
}
	// end inline asm
	mov.f32 	%f10, 0f41317018;
	// begin inline asm
	{  cvt.rn.f16.f32 %rs23, %f10;}

	// end inline asm
	// begin inline asm
	{min.f16 %rs24,%rs20,%rs23;
}
	// end inline asm
	// begin inline asm
	{max.f16 %rs27,%rs24,%rs19;
}
	// end inline asm
	// begin inline asm
	{min.f16 %rs30,%rs27,%rs23;
}
	// end inline asm
	// begin inline asm
	{mul.f16 %rs33,%rs24,%rs24;
}
	// end inline asm
	// begin inline asm
	{mul.f16 %rs36,%rs33,%rs24;
}
	// end inline asm
	mov.f32 	%f11, 0f3FB504F3;
	// begin inline asm
	{  cvt.rn.f16.f32 %rs39, %f11;}

	// end inline asm
	mov.f32 	%f12, 0f3F906EBB;
	// begin inline asm
	{  cvt.rn.f16.f32 %rs40, %f12;}

	// end inline asm
	// begin inline asm
	{mul.f16 %rs41,%rs39,%rs40;
}
	// end inline asm
	mov.f32 	%f13, 0f3F000000;
	// begin inline asm
	{  cvt.rn.f16.f32 %rs44, %f13;}

	// end inline asm
	// begin inline asm
	{mul.f16 %rs45,%rs41,%rs44;
}
	// end inline asm
	mov.f32 	%f14, 0f3D372713;
	// begin inline asm
	{  cvt.rn.f16.f32 %rs48, %f14;}

	// end inline asm
	// begin inline asm
	{mul.f16 %rs49,%rs48,%rs36;
}
	// end inline asm
	// begin inline asm
	{add.f16 %rs52,%rs24,%rs49;
}
	// end inline asm
	// begin inline asm
	{mul.f16 %rs55,%rs45,%rs52;
}
	// end inline asm
	// begin inline asm
	{mul.f16 %rs58,%rs44,%rs24;
}
	// end inline asm
	mov.f32 	%f15, 0f3F800000;
	// begin inline asm
	{  cvt.rn.f16.f32 %rs61, %f15;}

	// end inline asm
	mov.f32 	%f16, 0f40000000;
	// begin inline asm
	{  cvt.rn.f16.f32 %rs62, %f16;}

	// end inline asm
	// begin inline asm
	{mul.f16 %rs63,%rs55,%rs62;
}
	// end inline asm
	// begin inline asm
	{.reg.b32         f, C, nZ;       
 .reg.b16         h,r;            
  mov.b16         h,%rs63;           
  cvt.f32.f16     f,h;            
  mov.b32         C, 0x3fb8aa3bU; 
  mov.b32         nZ, 0x80000000U;
  fma.rn.f32      f,f,C,nZ;       
  ex2.approx.ftz.f32  f,f;        
  cvt.rn.f16.f32      r,f;        
{.reg.b16 spc, ulp, p;
  mov.b16 spc,0X1F79U;
  mov.b16 ulp,0x9400U;
  set.eq.f16.f16 p,h, spc;
  fma.rn.f16 r,p,ulp,r;
}
{.reg.b16 spc, ulp, p;
  mov.b16 spc,0X25CFU;
  mov.b16 ulp,0x9400U;
  set.eq.f16.f16 p,h, spc;
  fma.rn.f16 r,p,ulp,r;
}
{.reg.b16 spc, ulp, p;
  mov.b16 spc,0XC13BU;
  mov.b16 ulp,0x0400U;
  set.eq.f16.f16 p,h, spc;
  fma.rn.f16 r,p,ulp,r;
}
{.reg.b16 spc, ulp, p;
  mov.b16 spc,0XC1EFU;
  mov.b16 ulp,0x0200U;
  set.eq.f16.f16 p,h, spc;
  fma.rn.f16 r,p,ulp,r;
}
  mov.b16         %rs66,r;           
}
	// end inline asm
	// begin inline asm
	{sub.f16 %rs68,%rs66,%rs61;
}
	// end inline asm
	// begin inline asm
	{add.f16 %rs71,%rs66,%rs61;
}
	// end inline asm
	// begin inline asm
	{  cvt.f32.f16 %f17, %rs68;}

	// end inline asm
	// begin inline asm
	{  cvt.f32.f16 %f18, %rs71;}

	// end inline asm
	// begin inline asm
	{rcp.approx.ftz.f32 %f19, %f18;
}
	// end inline asm
	mul.f32 	%f21, %f17, %f19;
	// begin inline asm
	{  cvt.rn.f16.f32 %rs141, %f21;}

	// end inline asm
	// begin inline asm
	{abs.f16 %rs77,%rs141;
}
	// end inline asm
	mov.b16 	%rs81, 143;
	// begin inline asm
	{ .reg .pred __$temp3;
  setp.lt.f16  __$temp3, %rs77, %rs81;
  selp.u16 %rs79, 1, 0, __$temp3;}
	// end inline asm
	setp.eq.s16 	%p1, %rs79, 0;
	@%p1 bra 	$L__BB3_3;
	mov.f32 	%f22, 0f00000000;
	// begin inline asm
	{  cvt.rn.f16.f32 %rs82, %f22;}

	// end inline asm
	// begin inline asm
	{ .reg .pred __$temp3;
  setp.lt.f16  __$temp3, %rs82, %rs77;
  selp.u16 %rs83, 1, 0, __$temp3;}
	// end inline asm
	setp.eq.s16 	%p2, %rs83, 0;
	@%p2 bra 	$L__BB3_3;
	neg.f32 	%f24, %f18;
	fma.rn.f32 	%f25, %f24, %f21, %f17;
	fma.rn.f32 	%f23, %f19, %f25, %f21;
	// begin inline asm
	{  cvt.rn.f16.f32 %rs141, %f23;}

	// end inline asm
$L__BB3_3:
	// begin inline asm
	{add.f16 %rs87,%rs61,%rs141;
}
	// end inline asm
	// begin inline asm
	{mul.f16 %rs90,%rs58,%rs87;
}
	// end inline asm
	// begin inline asm
	{mul.f16 %rs93,%rs30,%rs30;
}
	// end inline asm
	// begin inline asm
	{mul.f16 %rs96,%rs93,%rs30;
}
	// end inline asm
	// begin inline asm
	{mul.f16 %rs99,%rs48,%rs96;
}
	// end inline asm
	// begin inline asm
	{add.f16 %rs102,%rs30,%rs99;
}
	// end inline asm
	// begin inline asm
	{mul.f16 %rs105,%rs45,%rs102;
}
	// end inline asm
	// begin inline asm
	{mul.f16 %rs108,%rs44,%rs30;
}
	// end inline asm
	// begin inline asm
	{mul.f16 %rs111,%rs105,%rs62;
}
	// end inline asm
	// begin inline asm
	{.reg.b32         f, C, nZ;       
 .reg.b16         h,r;            
  mov.b16         h,%rs111;           
  cvt.f32.f16     f,h;            
  mov.b32         C, 0x3fb8aa3bU; 
  mov.b32         nZ, 0x80000000U;
  fma.rn.f32      f,f,C,nZ;       
  ex2.approx.ftz.f32  f,f;        
  cvt.rn.f16.f32      r,f;        
{.reg.b16 spc, ulp, p;
  mov.b16 spc,0X1F79U;
  mov.b16 ulp,0x9400U;
  set.eq.f16.f16 p,h, spc;
  fma.rn.f16 r,p,ulp,r;
}
{.reg.b16 spc, ulp, p;
  mov.b16 spc,0X25CFU;
  mov.b16 ulp,0x9400U;
  set.eq.f16.f16 p,h, spc;
  fma.rn.f16 r,p,ulp,r;
}
{.reg.b16 spc, ulp, p;
  mov.b16 spc,0XC13BU;
  mov.b16 ulp,0x0400U;
  set.eq.f16.f16 p,h, spc;
  fma.rn.f16 r,p,ulp,r;
}
{.reg.b16 spc, ulp, p;
  mov.b16 spc,0XC1EFU;
  mov.b16 ulp,0x0200U;
  set.eq.f16.f16 p,h, spc;
  fma.rn.f16 r,p,ulp,r;
}
  mov.b16         %rs114,r;           
}
	// end inline asm
	// begin inline asm
	{sub.f16 %rs116,%rs114,%rs61;
}
	// end inline asm
	// begin inline asm
	{add.f16 %rs119,%rs114,%rs61;
}
	// end inline asm
	// begin inline asm
	{  cvt.f32.f16 %f26, %rs116;}

	// end inline asm
	// begin inline asm
	{  cvt.f32.f16 %f27, %rs119;}

	// end inline asm
	// begin inline asm
	{rcp.approx.ftz.f32 %f28, %f27;
}
	// end inline asm
	mul.f32 	%f30, %f26, %f28;
	// begin inline asm
	{  cvt.rn.f16.f32 %rs142, %f30;}

	// end inline asm
	// begin inline asm
	{abs.f16 %rs125,%rs142;
}
	// end inline asm
	mov.b16 	%rs129, 143;
	// begin inline asm
	{ .reg .pred __$temp3;
  setp.lt.f16  __$temp3, %rs125, %rs129;
  selp.u16 %rs127, 1, 0, __$temp3;}
	// end inline asm
	setp.eq.s16 	%p3, %rs127, 0;
	@%p3 bra 	$L__BB3_6;
	mov.f32 	%f31, 0f00000000;
	// begin inline asm
	{  cvt.rn.f16.f32 %rs130, %f31;}

	// end inline asm
	// begin inline asm
	{ .reg .pred __$temp3;
  setp.lt.f16  __$temp3, %rs130, %rs125;
  selp.u16 %rs131, 1, 0, __$temp3;}
	// end inline asm
	setp.eq.s16 	%p4, %rs131, 0;
	@%p4 bra 	$L__BB3_6;
	neg.f32 	%f33, %f27;
	fma.rn.f32 	%f34, %f33, %f30, %f26;
	fma.rn.f32 	%f32, %f28, %f34, %f30;
	// begin inline asm
	{  cvt.rn.f16.f32 %rs142, %f32;}

	// end inline asm
$L__BB3_6:
	// begin inline asm
	{add.f16 %rs135,%rs61,%rs142;
}
	// end inline asm
	// begin inline asm
	{mul.f16 %rs138,%rs108,%rs135;
}
	// end inline asm
	setp.ge.s32 	%p5, %r1, %r2;
	@%p5 bra 	$L__BB3_8;
	cvta.to.global.u64 	%rd6, %rd1;
	add.s64 	%rd8, %rd6, %rd4;
	mov.b32 	%r7, {%rs90, %rs138};
	st.global.u32 	[%rd8], %r7;
$L__BB3_8:
	ret;

}
	// .globl	_Z17gelu_f16x8_kernelP6__halfS0_i
.visible .entry _Z17gelu_f16x8_kernelP6__halfS0_i(
	.param .u64 .ptr .align 1 _Z17gelu_f16x8_kernelP6__halfS0_i_param_0,
	.param .u64 .ptr .align 1 _Z17gelu_f16x8_kernelP6__halfS0_i_param_1,
	.param .u32 _Z17gelu_f16x8_kernelP6__halfS0_i_param_2
)
{
	.reg .pred 	%p<18>;
	.reg .b16 	%rs<514>;
	.reg .b32 	%r<19>;
	.reg .b32 	%f<121>;
	.reg .b64 	%rd<9>;

	ld.param.u64 	%rd2, [_Z17gelu_f16x8_kernelP6__halfS0_i_param_0];
	ld.param.u64 	%rd1, [_Z17gelu_f16x8_kernelP6__halfS0_i_param_1];
	ld.param.u32 	%r3, [_Z17gelu_f16x8_kernelP6__halfS0_i_param_2];
	cvta.to.global.u64 	%rd3, %rd2;
	mov.u32 	%r4, %tid.x;
	mov.u32 	%r5, %ctaid.x;
	mov.u32 	%r6, %ntid.x;
	mad.lo.s32 	%r1, %r5, %r6, %r4;
	shl.b32 	%r2, %r1, 3;
	mul.wide.s32 	%rd4, %r2, 2;
	add.s64 	%rd5, %rd3, %rd4;
	ld.global.v4.f32 	{%f49, %f1, %f2, %f3}, [%rd5];
	mov.f32 	%f36, 0fC11B43D5;
	// begin inline asm
	{  cvt.rn.f16.f32 %rs60, %f36;}

	// end inline asm
	mov.f32 	%f37, 0f41317018;
	// begin inline asm
	{  cvt.rn.f16.f32 %rs61, %f37;}

	// end inline asm
	mov.f32 	%f38, 0f3FB504F3;
	// begin inline asm
	{  cvt.rn.f16.f32 %rs62, %f38;}

	// end inline asm
	mov.f32 	%f39, 0f3F906EBB;
	// begin inline asm
	{  cvt.rn.f16.f32 %rs63, %f39;}

	// end inline asm
	// begin inline asm
	{mul.f16 %rs64,%rs62,%rs63;
}
	// end inline asm
	mov.f32 	%f40, 0f3F000000;
	// begin inline asm
	{  cvt.rn.f16.f32 %rs67, %f40;}

	// end inline asm
	// begin inline asm
	{mul.f16 %rs68,%rs64,%rs67;
}
	// end inline asm
	mov.f32 	%f41, 0f3D372713;
	// begin inline asm
	{  cvt.rn.f16.f32 %rs71, %f41;}

	// end inline asm
	mov.f32 	%f42, 0f3F800000;
	// begin inline asm
	{  cvt.rn.f16.f32 %rs72, %f42;}

	// end inline asm
	mov.f32 	%f43, 0f40000000;
	// begin inline asm
	{  cvt.rn.f16.f32 %rs73, %f43;}

	// end inline asm
	mov.b32 	%r7, %f49;
	mov.b32 	{%rs75, %rs8}, %r7;
	// begin inline asm
	{max.f16 %rs74,%rs75,%rs60;
}
	// end inline asm
	// begin inline asm
	{min.f16 %rs77,%rs74,%rs61;
}
	// end inline asm
	// begin inline asm
	{mul.f16 %rs80,%rs77,%rs77;
}
	// end inline asm
	// begin inline asm
	{mul.f16 %rs83,%rs80,%rs77;
}
	// end inline asm
	// begin inline asm
	{mul.f16 %rs86,%rs71,%rs83;
}
	// end inline asm
	// begin inline asm
	{add.f16 %rs89,%rs77,%rs86;
}
	// end inline asm
	// begin inline asm
	{mul.f16 %rs92,%rs68,%rs89;
}
	// end inline asm
	// begin inline asm
	{mul.f16 %rs95,%rs67,%rs77;
}
	// end inline asm
	// begin inline asm
	{mul.f16 %rs98,%rs92,%rs73;
}
	// end inline asm
	// begin inline asm
	{.reg.b32         f, C, nZ;       
 .reg.b16         h,r;            
  mov.b16         h,%rs98;           
  cvt.f32.f16     f,h;            
  mov.b32         C, 0x3fb8aa3bU; 
  mov.b32         nZ, 0x80000000U;
  fma.rn.f32      f,f,C,nZ;       
  ex2.approx.ftz.f32  f,f;        
  cvt.rn.f16.f32      r,f;        
{.reg.b16 spc, ulp, p;
  mov.b16 spc,0X1F79U;
  mov.b16 ulp,0x9400U;
  set.eq.f16.f16 p,h, spc;
  fma.rn.f16 r,p,ulp,r;
}
{.reg.b16 spc, ulp, p;
  mov.b16 spc,0X25CFU;
  mov.b16 ulp,0x9400U;
  set.eq.f16.f16 p,h, spc;
  fma.rn.f16 r,p,ulp,r;
}
{.reg.b16 spc, ulp, p;
  mov.b16 spc,0XC13BU;
  mov.b16 ulp,0x0400U;
  set.eq.f16.f16 p,h, spc;
  fma.rn.f16 r,p,ulp,r;
}
{.reg.b16 spc, ulp, p;
  mov.b16 spc,0XC1EFU;
  mov.b16 ulp,0x0200U;
  set.eq.f16.f16 p,h, spc;
  fma.rn.f16 r,p,ulp,r;
}
  mov.b16         %rs101,r;           
}
	// end inline asm
	// begin inline asm
	{sub.f16 %rs103,%rs101,%rs72;
}
	// end inline asm
	// begin inline asm
	{add.f16 %rs106,%rs101,%rs72;
}
	// end inline asm
	// begin inline asm
	{  cvt.f32.f16 %f44, %rs103;}

	// end inline asm
	// begin inline asm
	{  cvt.f32.f16 %f45, %rs106;}

	// end inline asm
	// begin inline asm
	{rcp.approx.ftz.f32 %f46, %f45;
}
	// end inline asm
	mul.f32 	%f48, %f44, %f46;
	// begin inline asm
	{  cvt.rn.f16.f32 %rs506, %f48;}

	// end inline asm
	// begin inline asm
	{abs.f16 %rs112,%rs506;
}
	// end inline asm
	mov.b16 	%rs116, 143;
	// begin inline asm
	{ .reg .pred __$temp3;
  setp.lt.f16  __$temp3, %rs112, %rs116;
  selp.u16 %rs114, 1, 0, __$temp3;}
	// end inline asm
	setp.eq.s16 	%p1, %rs114, 0;
	@%p1 bra 	$L__BB4_3;
	mov.f32 	%f50, 0f00000000;
	// begin inline asm
	{  cvt.rn.f16.f32 %rs117, %f50;}

	// end inline asm
	// begin inline asm
	{ .reg .pred __$temp3;
  setp.lt.f16  __$temp3, %rs117, %rs112;
  selp.u16 %rs118, 1, 0, __$temp3;}
	// end inline asm
	setp.eq.s16 	%p2, %rs118, 0;
	@%p2 bra 	$L__BB4_3;
	neg.f32 	%f52, %f45;
	fma.rn.f32 	%f53, %f52, %f48, %f44;
	fma.rn.f32 	%f51, %f46, %f53, %f48;
	// begin inline asm
	{  cvt.rn.f16.f32 %rs506, %f51;}

	// end inline asm
$L__BB4_3:
	// begin inline asm
	{add.f16 %rs122,%rs72,%rs506;
}
	// end inline asm
	// begin inline asm
	{mul.f16 %rs125,%rs95,%rs122;
}
	// end inline asm
	// begin inline asm
	{max.f16 %rs128,%rs8,%rs60;
}
	// end inline asm
	// begin inline asm
	{min.f16 %rs131,%rs128,%rs61;
}
	// end inline asm
	// begin inline asm
	{mul.f16 %rs134,%rs131,%rs131;
}
	// end inline asm
	// begin inline asm
	{mul.f16 %rs137,%rs134,%rs131;
}
	// end inline asm
	// begin inline asm
	{mul.f16 %rs140,%rs71,%rs137;
}
	// end inline asm
	// begin inline asm
	{add.f16 %rs143,%rs131,%rs140;
}
	// end inline asm
	// begin inline asm
	{mul.f16 %rs146,%rs68,%rs143;
}
	// end inline asm
	// begin inline asm
	{mul.f16 %rs149,%rs67,%rs131;
}
	// end inline asm
	// begin inline asm
	{mul.f16 %rs152,%rs146,%rs73;
}
	// end inline asm
	// begin inline asm
	{.reg.b32         f, C, nZ;       
 .reg.b16         h,r;            
  mov.b16         h,%rs152;           
  cvt.f32.f16     f,h;            
  mov.b32         C, 0x3fb8aa3bU; 
  mov.b32         nZ, 0x80000000U;
  fma.rn.f32      f,f,C,nZ;       
  ex2.approx.ftz.f32  f,f;        
  cvt.rn.f16.f32      r,f;        
{.reg.b16 spc, ulp, p;
  mov.b16 spc,0X1F79U;
  mov.b16 ulp,0x9400U;
  set.eq.f16.f16 p,h, spc;
  fma.rn.f16 r,p,ulp,r;
}
{.reg.b16 spc, ulp, p;
  mov.b16 spc,0X25CFU;
  mov.b16 ulp,0x9400U;
  set.eq.f16.f16 p,h, spc;
  fma.rn.f16 r,p,ulp,r;
}
{.reg.b16 spc, ulp, p;
  mov.b16 spc,0XC13BU;
  mov.b16 ulp,0x0400U;
  set.eq.f16.f16 p,h, spc;
  fma.rn.f16 r,p,ulp,r;
}
{.reg.b16 spc, ulp, p;
  mov.b16 spc,0XC1EFU;
  mov.b16 ulp,0x0200U;
  set.eq.f16.f16 p,h, spc;
  fma.rn.f16 r,p,ulp,r;
}
  mov.b16         %rs155,r;           
}
	// end inline asm
	// begin inline asm
	{sub.f16 %rs157,%rs155,%rs72;
}
	// end inline asm
	// begin inline asm
	{add.f16 %rs160,%rs155,%rs72;
}
	// end inline asm
	// begin inline asm
	{  cvt.f32.f16 %f54, %rs157;}

	// end inline asm
	// begin inline asm
	{  cvt.f32.f16 %f55, %rs160;}

	// end inline asm
	// begin inline asm
	{rcp.approx.ftz.f32 %f56, %f55;
}
	// end inline asm
	mul.f32 	%f58, %f54, %f56;
	// begin inline asm
	{  cvt.rn.f16.f32 %rs507, %f58;}

	// end inline asm
	// begin inline asm
	{abs.f16 %rs166,%rs507;
}
	// end inline asm
	mov.b16 	%rs170, 143;
	// begin inline asm
	{ .reg .pred __$temp3;
  setp.lt.f16  __$temp3, %rs166, %rs170;
  selp.u16 %rs168, 1, 0, __$temp3;}
	// end inline asm
	setp.eq.s16 	%p3, %rs168, 0;
	@%p3 bra 	$L__BB4_6;
	mov.f32 	%f59, 0f00000000;
	// begin inline asm
	{  cvt.rn.f16.f32 %rs171, %f59;}

	// end inline asm
	// begin inline asm
	{ .reg .pred __$temp3;
  setp.lt.f16  __$temp3, %rs171, %rs166;
  selp.u16 %rs172, 1, 0, __$temp3;}
	// end inline asm
	setp.eq.s16 	%p4, %rs172, 0;
	@%p4 bra 	$L__BB4_6;
	neg.f32 	%f61, %f55;
	fma.rn.f32 	%f62, %f61, %f58, %f54;
	fma.rn.f32 	%f60, %f56, %f62, %f58;
	// begin inline asm
	{  cvt.rn.f16.f32 %rs507, %f60;}

	// end inline asm
$L__BB4_6:
	// begin inline asm
	{add.f16 %rs176,%rs72,%rs507;
}
	// end inline asm
	// begin inline asm
	{mul.f16 %rs179,%rs149,%rs176;
}
	// end inline asm
	mov.b32 	%r8, %f1;
	mov.b32 	{%rs183, %rs21}, %r8;
	// begin inline asm
	{max.f16 %rs182,%rs183,%rs60;
}
	// end inline asm
	// begin inline asm
	{min.f16 %rs185,%rs182,%rs61;
}
	// end inline asm
	// begin inline asm
	{mul.f16 %rs188,%rs185,%rs185;
}
	// end inline asm
	// begin inline asm
	{mul.f16 %rs191,%rs188,%rs185;
}
	// end inline asm
	// begin inline asm
	{mul.f16 %rs194,%rs71,%rs191;
}
	// end inline asm
	// begin inline asm
	{add.f16 %rs197,%rs185,%rs194;
}
	// end inline asm
	// begin inline asm
	{mul.f16 %rs200,%rs68,%rs197;
}
	// end inline asm
	// begin inline asm
	{mul.f16 %rs203,%rs67,%rs185;
}
	// end inline asm
	// begin inline asm
	{mul.f16 %rs206,%rs200,%rs73;
}
	// end inline asm
	// begin inline asm
	{.reg.b32         f, C, nZ;       
 .reg.b16         h,r;            
  mov.b16         h,%rs206;           
  cvt.f32.f16     f,h;            
  mov.b32         C, 0x3fb8aa3bU; 
  mov.b32         nZ, 0x80000000U;
  fma.rn.f32      f,f,C,nZ;       
  ex2.approx.ftz.f32  f,f;        
  cvt.rn.f16.f32      r,f;        
{.reg.b16 spc, ulp, p;
  mov.b16 spc,0X1F79U;
  mov.b16 ulp,0x9400U;
  set.eq.f16.f16 p,h, spc;
  fma.rn.f16 r,p,ulp,r;
}
{.reg.b16 spc, ulp, p;
  mov.b16 spc,0X25CFU;
  mov.b16 ulp,0x9400U;
  set.eq.f16.f16 p,h, spc;
  fma.rn.f16 r,p,ulp,r;
}
{.reg.b16 spc, ulp, p;
  mov.b16 spc,0XC13BU;
  mov.b16 ulp,0x0400U;
  set.eq.f16.f16 p,h, spc;
  fma.rn.f16 r,p,ulp,r;
}
{.reg.b16 spc, ulp, p;
  mov.b16 spc,0XC1EFU;
  mov.b16 ulp,0x0200U;
  set.eq.f16.f16 p,h, spc;
  fma.rn.f16 r,p,ulp,r;
}
  mov.b16         %rs209,r;           
}
	// end inline asm
	// begin inline asm
	{sub.f16 %rs211,%rs209,%rs72;
}
	// end inline asm
	// begin inline asm
	{add.f16 %rs214,%rs209,%rs72;
}
	// end inline asm
	// begin inline asm
	{  cvt.f32.f16 %f63, %rs211;}

	// end inline asm
	// begin inline asm
	{  cvt.f32.f16 %f64, %rs214;}

	// end inline asm
	// begin inline asm
	{rcp.approx.ftz.f32 %f65, %f64;
}
	// end inline asm
	mul.f32 	%f67, %f63, %f65;
	// begin inline asm
	{  cvt.rn.f16.f32 %rs508, %f67;}

	// end inline asm
	// begin inline asm
	{abs.f16 %rs220,%rs508;
}
	// end inline asm
	mov.b16 	%rs224, 143;
	// begin inline asm
	{ .reg .pred __$temp3;
  setp.lt.f16  __$temp3, %rs220, %rs224;
  selp.u16 %rs222, 1, 0, __$temp3;}
	// end inline asm
	setp.eq.s16 	%p5, %rs222, 0;
	@%p5 bra 	$L__BB4_9;
	mov.f32 	%f68, 0f00000000;
	// begin inline asm
	{  cvt.rn.f16.f32 %rs225, %f68;}

	// end inline asm
	// begin inline asm
	{ .reg .pred __$temp3;
  setp.lt.f16  __$temp3, %rs225, %rs220;
  selp.u16 %rs226, 1, 0, __$temp3;}
	// end inline asm
	setp.eq.s16 	%p6, %rs226, 0;
	@%p6 bra 	$L__BB4_9;
	neg.f32 	%f70, %f64;
	fma.rn.f32 	%f71, %f70, %f67, %f63;
	fma.rn.f32 	%f69, %f65, %f71, %f67;
	// begin inline asm
	{  cvt.rn.f16.f32 %rs508, %f69;}

	// end inline asm
$L__BB4_9:
	// begin inline asm
	{add.f16 %rs230,%rs72,%rs508;
}
	// end inline asm
	// begin inline asm
	{mul.f16 %rs233,%rs203,%rs230;
}
	// end inline asm
	// begin inline asm
	{max.f16 %rs236,%rs21,%rs60;
}
	// end inline asm
	// begin inline asm
	{min.f16 %rs239,%rs236,%rs61;
}
	// end inline asm
	// begin inline asm
	{mul.f16 %rs242,%rs239,%rs239;
}
	// end inline asm
	// begin inline asm
	{mul.f16 %rs245,%rs242,%rs239;
}
	// end inline asm
	// begin inline asm
	{mul.f16 %rs248,%rs71,%rs245;
}
	// end inline asm
	// begin inline asm
	{add.f16 %rs251,%rs239,%rs248;
}
	// end inline asm
	// begin inline asm
	{mul.f16 %rs254,%rs68,%rs251;
}
	// end inline asm
	// begin inline asm
	{mul.f16 %rs257,%rs67,%rs239;
}
	// end inline asm
	// begin inline asm
	{mul.f16 %rs260,%rs254,%rs73;
}
	// end inline asm
	// begin inline asm
	{.reg.b32         f, C, nZ;       
 .reg.b16         h,r;            
  mov.b16         h,%rs260;           
  cvt.f32.f16     f,h;            
  mov.b32         C, 0x3fb8aa3bU; 
  mov.b32         nZ, 0x80000000U;
  fma.rn.f32      f,f,C,nZ;       
  ex2.approx.ftz.f32  f,f;        
  cvt.rn.f16.f32      r,f;        
{.reg.b16 spc, ulp, p;
  mov.b16 spc,0X1F79U;
  mov.b16 ulp,0x9400U;
  set.eq.f16.f16 p,h, spc;
  fma.rn.f16 r,p,ulp,r;
}
{.reg.b16 spc, ulp, p;
  mov.b16 spc,0X25CFU;
  mov.b16 ulp,0x9400U;
  set.eq.f16.f16 p,h, spc;
  fma.rn.f16 r,p,ulp,r;
}
{.reg.b16 spc, ulp, p;
  mov.b16 spc,0XC13BU;
  mov.b16 ulp,0x0400U;
  set.eq.f16.f16 p,h, spc;
  fma.rn.f16 r,p,ulp,r;
}
{.reg.b16 spc, ulp, p;
  mov.b16 spc,0XC1EFU;
  mov.b16 ulp,0x0200U;
  set.eq.f16.f16 p,h, spc;
  fma.rn.f16 r,p,ulp,r;
}
  mov.b16         %rs263,r;           
}
	// end inline asm
	// begin inline asm
	{sub.f16 %rs265,%rs263,%rs72;
}
	// end inline asm
	// begin inline asm
	{add.f16 %rs268,%rs263,%rs72;
}
	// end inline asm
	// begin inline asm
	{  cvt.f32.f16 %f72, %rs265;}

	// end inline asm
	// begin inline asm
	{  cvt.f32.f16 %f73, %rs268;}

	// end inline asm
	// begin inline asm
	{rcp.approx.ftz.f32 %f74, %f73;
}
	// end inline asm
	mul.f32 	%f76, %f72, %f74;
	// begin inline asm
	{  cvt.rn.f16.f32 %rs509, %f76;}

	// end inline asm
	// begin inline asm
	{abs.f16 %rs274,%rs509;
}
	// end inline asm
	mov.b16 	%rs278, 143;
	// begin inline asm
	{ .reg .pred __$temp3;
  setp.lt.f16  __$temp3, %rs274, %rs278;
  selp.u16 %rs276, 1, 0, __$temp3;}
	// end inline asm
	setp.eq.s16 	%p7, %rs276, 0;
	@%p7 bra 	$L__BB4_12;
	mov.f32 	%f77, 0f00000000;
	// begin inline asm
	{  cvt.rn.f16.f32 %rs279, %f77;}

	// end inline asm
	// begin inline asm
	{ .reg .pred __$temp3;
  setp.lt.f16  __$temp3, %rs279, %rs274;
  selp.u16 %rs280, 1, 0, __$temp3;}
	// end inline asm
	setp.eq.s16 	%p8, %rs280, 0;
	@%p8 bra 	$L__BB4_12;
	neg.f32 	%f79, %f73;
	fma.rn.f32 	%f80, %f79, %f76, %f72;
	fma.rn.f32 	%f78, %f74, %f80, %f76;
	// begin inline asm
	{  cvt.rn.f16.f32 %rs509, %f78;}

	// end inline asm
$L__BB4_12:
	// begin inline asm
	{add.f16 %rs284,%rs72,%rs509;
}
	// end inline asm
	// begin inline asm
	{mul.f16 %rs287,%rs257,%rs284;
}
	// end inline asm
	mov.b32 	%r9, %f2;
	mov.b32 	{%rs291, %rs34}, %r9;
	// begin inline asm
	{max.f16 %rs290,%rs291,%rs60;
}
	// end inline asm
	// begin inline asm
	{min.f16 %rs293,%rs290,%rs61;
}
	// end inline asm
	// begin inline asm
	{mul.f16 %rs296,%rs293,%rs293;
}
	// end inline asm
	// begin inline asm
	{mul.f16 %rs299,%rs296,%rs293;
}
	// end inline asm
	// begin inline asm
	{mul.f16 %rs302,%rs71,%rs299;
}
	// end inline asm
	// begin inline asm
	{add.f16 %rs305,%rs293,%rs302;
}
	// end inline asm
	// begin inline asm
	{mul.f16 %rs308,%rs68,%rs305;
}
	// end inline asm
	// begin inline asm
	{mul.f16 %rs311,%rs67,%rs293;
}
	// end inline asm
	// begin inline asm
	{mul.f16 %rs314,%rs308,%rs73;
}
	// end inline asm
	// begin inline asm
	{.reg.b32         f, C, nZ;       
 .reg.b16         h,r;            
  mov.b16         h,%rs314;           
  cvt.f32.f16     f,h;            
  mov.b32         C, 0x3fb8aa3bU; 
  mov.b32         nZ, 0x80000000U;
  fma.rn.f32      f,f,C,nZ;       
  ex2.approx.ftz.f32  f,f;        
  cvt.rn.f16.f32      r,f;        
{.reg.b16 spc, ulp, p;
  mov.b16 spc,0X1F79U;
  mov.b16 ulp,0x9400U;
  set.eq.f16.f16 p,h, spc;
  fma.rn.f16 r,p,ulp,r;
}
{.reg.b16 spc, ulp, p;
  mov.b16 spc,0X25CFU;
  mov.b16 ulp,0x9400U;
  set.eq.f16.f16 p,h, spc;
  fma.rn.f16 r,p,ulp,r;
}
{.reg.b16 spc, ulp, p;
  mov.b16 spc,0XC13BU;
  mov.b16 ulp,0x0400U;
  set.eq.f16.f16 p,h, spc;
  fma.rn.f16 r,p,ulp,r;
}
{.reg.b16 spc, ulp, p;
  mov.b16 spc,0XC1EFU;
  mov.b16 ulp,0x0200U;
  set.eq.f16.f16 p,h, spc;
  fma.rn.f16 r,p,ulp,r;
}
  mov.b16         %rs317,r;           
}
	// end inline asm
	// begin inline asm
	{sub.f16 %rs319,%rs317,%rs72;
}
	// end inline asm
	// begin inline asm
	{add.f16 %rs322,%rs317,%rs72;
}
	// end inline asm
	// begin inline asm
	{  cvt.f32.f16 %f81, %rs319;}

	// end inline asm
	// begin inline asm
	{  cvt.f32.f16 %f82, %rs322;}

	// end inline asm
	// begin inline asm
	{rcp.approx.ftz.f32 %f83, %f82;
}
	// end inline asm
	mul.f32 	%f85, %f81, %f83;
	// begin inline asm
	{  cvt.rn.f16.f32 %rs510, %f85;}

	// end inline asm
	// begin inline asm
	{abs.f16 %rs328,%rs510;
}
	// end inline asm
	mov.b16 	%rs332, 143;
	// begin inline asm
	{ .reg .pred __$temp3;
  setp.lt.f16  __$temp3, %rs328, %rs332;
  selp.u16 %rs330, 1, 0, __$temp3;}
	// end inline asm
	setp.eq.s16 	%p9, %rs330, 0;
	@%p9 bra 	$L__BB4_15;
	mov.f32 	%f86, 0f00000000;
	// begin inline asm
	{  cvt.rn.f16.f32 %rs333, %f86;}

	// end inline asm
	// begin inline asm
	{ .reg .pred __$temp3;
  setp.lt.f16  __$temp3, %rs333, %rs328;
  selp.u16 %rs334, 1, 0, __$temp3;}
	// end inline asm
	setp.eq.s16 	%p10, %rs334, 0;
	@%p10 bra 	$L__BB4_15;
	neg.f32 	%f88, %f82;
	fma.rn.f32 	%f89, %f88, %f85, %f81;
	fma.rn.f32 	%f87, %f83, %f89, %f85;
	// begin inline asm
	{  cvt.rn.f16.f32 %rs510, %f87;}

	// end inline asm
$L__BB4_15:
	// begin inline asm
	{add.f16 %rs338,%rs72,%rs510;
}
	// end inline asm
	// begin inline asm
	{mul.f16 %rs341,%rs311,%rs338;
}
	// end inline asm
	// begin inline asm
	{max.f16 %rs344,%rs34,%rs60;
}
	// end inline asm
	// begin inline asm
	{min.f16 %rs347,%rs344,%rs61;
}
	// end inline asm
	// begin inline asm
	{mul.f16 %rs350,%rs347,%rs347;
}
	// end inline asm
	// begin inline asm
	{mul.f16 %rs353,%rs350,%rs347;
}
	// end inline asm
	// begin inline asm
	{mul.f16 %rs356,%rs71,%rs353;
}
	// end inline asm
	// begin inline asm
	{add.f16 %rs359,%rs347,%rs356;
}
	// end inline asm
	// begin inline asm
	{mul.f16 %rs362,%rs68,%rs359;
}
	// end inline asm
	// begin inline asm
	{mul.f16 %rs365,%rs67,%rs347;
}
	// end inline asm
	// begin inline asm
	{mul.f16 %rs368,%rs362,%rs73;
}
	// end inline asm
	// begin inline asm
	{.reg.b32         f, C, nZ;       
 .reg.b16         h,r;            
  mov.b16         h,%rs368;           
  cvt.f32.f16     f,h;            
  mov.b32         C, 0x3fb8aa3bU; 
  mov.b32         nZ, 0x80000000U;
  fma.rn.f32      f,f,C,nZ;       
  ex2.approx.ftz.f32  f,f;        
  cvt.rn.f16.f32      r,f;        
{.reg.b16 spc, ulp, p;
  mov.b16 spc,0X1F79U;
  mov.b16 ulp,0x9400U;
  set.eq.f16.f16 p,h, spc;
  fma.rn.f16 r,p,ulp,r;
}
{.reg.b16 spc, ulp, p;
  mov.b16 spc,0X25CFU;
  mov.b16 ulp,0x9400U;
  set.eq.f16.f16 p,h, spc;
  fma.rn.f16 r,p,ulp,r;
}
{.reg.b16 spc, ulp, p;
  mov.b16 spc,0XC13BU;
  mov.b16 ulp,0x0400U;
  set.eq.f16.f16 p,h, spc;
  fma.rn.f16 r,p,ulp,r;
}
{.reg.b16 spc, ulp, p;
  mov.b16 spc,0XC1EFU;
  mov.b16 ulp,0x0200U;
  set.eq.f16.f16 p,h, spc;
  fma.rn.f16 r,p,ulp,r;
}
  mov.b16         %rs371,r;           
}
	// end inline asm
	// begin inline asm
	{sub.f16 %rs373,%rs371,%rs72;
}
	// end inline asm
	// begin inline asm
	{add.f16 %rs376,%rs371,%rs72;
}
	// end inline asm
	// begin inline asm
	{  cvt.f32.f16 %f90, %rs373;}

	// end inline asm
	// begin inline asm
	{  cvt.f32.f16 %f91, %rs376;}

	// end inline asm
	// begin inline asm
	{rcp.approx.ftz.f32 %f92, %f91;
}
	// end inline asm
	mul.f32 	%f94, %f90, %f92;
	// begin inline asm
	{  cvt.rn.f16.f32 %rs511, %f94;}

	// end inline asm
	// begin inline asm
	{abs.f16 %rs382,%rs511;
}
	// end inline asm
	mov.b16 	%rs386, 143;
	// begin inline asm
	{ .reg .pred __$temp3;
  setp.lt.f16  __$temp3, %rs382, %rs386;
  selp.u16 %rs384, 1, 0, __$temp3;}
	// end inline asm
	setp.eq.s16 	%p11, %rs384, 0;
	@%p11 bra 	$L__BB4_18;
	mov.f32 	%f95, 0f00000000;
	// begin inline asm
	{  cvt.rn.f16.f32 %rs387, %f95;}

	// end inline asm
	// begin inline asm
	{ .reg .pred __$temp3;
  setp.lt.f16  __$temp3, %rs387, %rs382;
  selp.u16 %rs388, 1, 0, __$temp3;}
	// end inline asm
	setp.eq.s16 	%p12, %rs388, 0;
	@%p12 bra 	$L__BB4_18;
	neg.f32 	%f97, %f91;
	fma.rn.f32 	%f98, %f97, %f94, %f90;
	fma.rn.f32 	%f96, %f92, %f98, %f94;
	// begin inline asm
	{  cvt.rn.f16.f32 %rs511, %f96;}

	// end inline asm
$L__BB4_18:
	// begin inline asm
	{add.f16 %rs392,%rs72,%rs511;
}
	// end inline asm
	// begin inline asm
	{mul.f16 %rs395,%rs365,%rs392;
}
	// end inline asm
	mov.b32 	%r10, %f3;
	mov.b32 	{%rs399, %rs47}, %r10;
	// begin inline asm
	{max.f16 %rs398,%rs399,%rs60;
}
	// end inline asm
	// begin inline asm
	{min.f16 %rs401,%rs398,%rs61;
}
	// end inline asm
	// begin inline asm
	{mul.f16 %rs404,%rs401,%rs401;
}
	// end inline asm
	// begin inline asm
	{mul.f16 %rs407,%rs404,%rs401;
}
	// end inline asm
	// begin inline asm
	{mul.f16 %rs410,%rs71,%rs407;
}
	// end inline asm
	// begin inline asm
	{add.f16 %rs413,%rs401,%rs410;
}
	// end inline asm
	// begin inline asm
	{mul.f16 %rs416,%rs68,%rs413;
}
	// end inline asm
	// begin inline asm
	{mul.f16 %rs419,%rs67,%rs401;
}
	// end inline asm
	// begin inline asm
	{mul.f16 %rs422,%rs416,%rs73;
}
	// end inline asm
	// begin inline asm
	{.reg.b32         f, C, nZ;       
 .reg.b16         h,r;            
  mov.b16         h,%rs422;           
  cvt.f32.f16     f,h;            
  mov.b32         C, 0x3fb8aa3bU; 
  mov.b32         nZ, 0x80000000U;
  fma.rn.f32      f,f,C,nZ;       
  ex2.approx.ftz.f32  f,f;        
  cvt.rn.f16.f32      r,f;        
{.reg.b16 spc, ulp, p;
  mov.b16 spc,0X1F79U;
  mov.b16 ulp,0x9400U;
  set.eq.f16.f16 p,h, spc;
  fma.rn.f16 r,p,ulp,r;
}
{.reg.b16 spc, ulp, p;
  mov.b16 spc,0X25CFU;
  mov.b16 ulp,0x9400U;
  set.eq.f16.f16 p,h, spc;
  fma.rn.f16 r,p,ulp,r;
}
{.reg.b16 spc, ulp, p;
  mov.b16 spc,0XC13BU;
  mov.b16 ulp,0x0400U;
  set.eq.f16.f16 p,h, spc;
  fma.rn.f16 r,p,ulp,r;
}
{.reg.b16 spc, ulp, p;
  mov.b16 spc,0XC1EFU;
  mov.b16 ulp,0x0200U;
  set.eq.f16.f16 p,h, spc;
  fma.rn.f16 r,p,ulp,r;
}
  mov.b16         %rs425,r;           
}
	// end inline asm
	// begin inline asm
	{sub.f16 %rs427,%rs425,%rs72;
}
	// end inline asm
	// begin inline asm
	{add.f16 %rs430,%rs425,%rs72;
}
	// end inline asm
	// begin inline asm
	{  cvt.f32.f16 %f99, %rs427;}

	// end inline asm
	// begin inline asm
	{  cvt.f32.f16 %f100, %rs430;}

	// end inline asm
	// begin inline asm
	{rcp.approx.ftz.f32 %f101, %f100;
}
	// end inline asm
	mul.f32 	%f103, %f99, %f101;
	// begin inline asm
	{  cvt.rn.f16.f32 %rs512, %f103;}

	// end inline asm
	// begin inline asm
	{abs.f16 %rs436,%rs512;
}
	// end inline asm
	mov.b16 	%rs440, 143;
	// begin inline asm
	{ .reg .pred __$temp3;
  setp.lt.f16  __$temp3, %rs436, %rs440;
  selp.u16 %rs438, 1, 0, __$temp3;}
	// end inline asm
	setp.eq.s16 	%p13, %rs438, 0;
	@%p13 bra 	$L__BB4_21;
	mov.f32 	%f104, 0f00000000;
	// begin inline asm
	{  cvt.rn.f16.f32 %rs441, %f104;}

	// end inline asm
	// begin inline asm
	{ .reg .pred __$temp3;
  setp.lt.f16  __$temp3, %rs441, %rs436;
  selp.u16 %rs442, 1, 0, __$temp3;}
	// end inline asm
	setp.eq.s16 	%p14, %rs442, 0;
	@%p14 bra 	$L__BB4_21;
	neg.f32 	%f106, %f100;
	fma.rn.f32 	%f107, %f106, %f103, %f99;
	fma.rn.f32 	%f105, %f101, %f107, %f103;
	// begin inline asm
	{  cvt.rn.f16.f32 %rs512, %f105;}

	// end inline asm
$L__BB4_21:
	// begin inline asm
	{add.f16 %rs446,%rs72,%rs512;
}
	// end inline asm
	// begin inline asm
	{mul.f16 %rs449,%rs419,%rs446;
}
	// end inline asm
	// begin inline asm
	{max.f16 %rs452,%rs47,%rs60;
}
	// end inline asm
	// begin inline asm
	{min.f16 %rs455,%rs452,%rs61;
}
	// end inline asm
	// begin inline asm
	{mul.f16 %rs458,%rs455,%rs455;
}
	// end inline asm
	// begin inline asm
	{mul.f16 %rs461,%rs458,%rs455;
}
	// end inline asm
	// begin inline asm
	{mul.f16 %rs464,%rs71,%rs461;
}
	// end inline asm
	// begin inline asm
	{add.f16 %rs467,%rs455,%rs464;
}
	// end inline asm
	// begin inline asm
	{mul.f16 %rs470,%rs68,%rs467;
}
	// end inline asm
	// begin inline asm
	{mul.f16 %rs473,%rs67,%rs455;
}
	// end inline asm
	// begin inline asm
	{mul.f16 %rs476,%rs470,%rs73;
}
	// end inline asm
	// begin inline asm
	{.reg.b32         f, C, nZ;       
 .reg.b16         h,r;            
  mov.b16         h,%rs476;           
  cvt.f32.f16     f,h;            
  mov.b32         C, 0x3fb8aa3bU; 
  mov.b32         nZ, 0x80000000U;
  fma.rn.f32      f,f,C,nZ;       
  ex2.approx.ftz.f32  f,f;        
  cvt.rn.f16.f32      r,f;        
{.reg.b16 spc, ulp, p;
  mov.b16 spc,0X1F79U;
  mov.b16 ulp,0x9400U;
  set.eq.f16.f16 p,h, spc;
  fma.rn.f16 r,p,ulp,r;
}
{.reg.b16 spc, ulp, p;
  mov.b16 spc,0X25CFU;
  mov.b16 ulp,0x9400U;
  set.eq.f16.f16 p,h, spc;
  fma.rn.f16 r,p,ulp,r;
}
{.reg.b16 spc, ulp, p;
  mov.b16 spc,0XC13BU;
  mov.b16 ulp,0x0400U;
  set.eq.f16.f16 p,h, spc;
  fma.rn.f16 r,p,ulp,r;
}
{.reg.b16 spc, ulp, p;
  mov.b16 spc,0XC1EFU;
  mov.b16 ulp,0x0200U;
  set.eq.f16.f16 p,h, spc;
  fma.rn.f16 r,p,ulp,r;
}
  mov.b16         %rs479,r;           
}
	// end inline asm
	// begin inline asm
	{sub.f16 %rs481,%rs479,%rs72;
}
	// end inline asm
	// begin inline asm
	{add.f16 %rs484,%rs479,%rs72;
}
	// end inline asm
	// begin inline asm
	{  cvt.f32.f16 %f108, %rs481;}

	// end inline asm
	// begin inline asm
	{  cvt.f32.f16 %f109, %rs484;}

	// end inline asm
	// begin inline asm
	{rcp.approx.ftz.f32 %f110, %f109;
}
	// end inline asm
	mul.f32 	%f112, %f108, %f110;
	// begin inline asm
	{  cvt.rn.f16.f32 %rs513, %f112;}

	// end inline asm
	// begin inline asm
	{abs.f16 %rs490,%rs513;
}
	// end inline asm
	mov.b16 	%rs494, 143;
	// begin inline asm
	{ .reg .pred __$temp3;
  setp.lt.f16  __$temp3, %rs490, %rs494;
  selp.u16 %rs492, 1, 0, __$temp3;}
	// end inline asm
	setp.eq.s16 	%p15, %rs492, 0;
	@%p15 bra 	$L__BB4_24;
	mov.f32 	%f113, 0f00000000;
	// begin inline asm
	{  cvt.rn.f16.f32 %rs495, %f113;}

	// end inline asm
	// begin inline asm
	{ .reg .pred __$temp3;
  setp.lt.f16  __$temp3, %rs495, %rs490;
  selp.u16 %rs496, 1, 0, __$temp3;}
	// end inline asm
	setp.eq.s16 	%p16, %rs496, 0;
	@%p16 bra 	$L__BB4_24;
	neg.f32 	%f115, %f109;
	fma.rn.f32 	%f116, %f115, %f112, %f108;
	fma.rn.f32 	%f114, %f110, %f116, %f112;
	// begin inline asm
	{  cvt.rn.f16.f32 %rs513, %f114;}

	// end inline asm
$L__BB4_24:
	// begin inline asm
	{add.f16 %rs500,%rs72,%rs513;
}
	// end inline asm
	// begin inline asm
	{mul.f16 %rs503,%rs473,%rs500;
}
	// end inline asm
	shr.s32 	%r11, %r3, 31;
	shr.u32 	%r12, %r11, 29;
	add.s32 	%r13, %r3, %r12;
	shr.s32 	%r14, %r13, 3;
	setp.ge.s32 	%p17, %r1, %r14;
	@%p17 bra 	$L__BB4_26;
	cvta.to.global.u64 	%rd6, %rd1;
	add.s64 	%rd8, %rd6, %rd4;
	mov.b32 	%r15, {%rs125, %rs179};
	mov.b32 	%r16, {%rs233, %rs287};
	mov.b32 	%r17, {%rs449, %rs503};
	mov.b32 	%f117, %r17;
	mov.b32 	%r18, {%rs341, %rs395};
	mov.b32 	%f118, %r18;
	mov.b32 	%f119, %r16;
	mov.b32 	%f120, %r15;
	st.global.v4.f32 	[%rd8], {%f120, %f119, %f118, %f117};
$L__BB4_26:
	ret;

}


// ===== COMPILED SASS (sm_100) =====

	.target	sm_100

	.elftype	@"ET_EXEC"


//--------------------- .note.nv.tkinfo           --------------------------
	.section	.note.nv.tkinfo,"",@"SHT_NOTE"
	.sectionflags	@"SHF_NOTE_NV_TKINFO"
	.tkinfo
        /*0018*/ 	.word	0x00000002
        /*0030*/ 	.string	""
        /*0030*/ 	.string	"ptxas"
        /*0030*/ 	.string	"Cuda compilation tools, release 13.0, V13.0.88"
        /*0030*/ 	.string	"Build cuda_13.0.r13.0/compiler.36424714_0"
        /*0030*/ 	.string	"-arch sm_100 -m 64 "



//--------------------- .note.nv.cuinfo           --------------------------
	.section	.note.nv.cuinfo,"",@"SHT_NOTE"
	.sectionflags	@"SHF_NOTE_NV_CUINFO"
        /*0018*/ 	.short	0x0002
        /*001a*/ 	.short	0x0064
        /*001c*/ 	.short	0x0082
	.zero		2


//--------------------- .nv.info                  --------------------------
	.section	.nv.info,"",@"SHT_CUDA_INFO"
	.align	4


	//----- nvinfo : EIATTR_REGCOUNT
	.align		4
        /*0000*/ 	.byte	0x04, 0x2f
        /*0002*/ 	.short	(.L_1 - .L_0)
	.align		4
.L_0:
        /*0004*/ 	.word	index@(_Z15gelu_f32_kernelPfS_i)
        /*0008*/ 	.word	0x0000000f


	//----- nvinfo : EIATTR_FRAME_SIZE
	.align		4
.L_1:
        /*000c*/ 	.byte	0x04, 0x11
        /*000e*/ 	.short	(.L_3 - .L_2)
	.align		4
.L_2:
        /*0010*/ 	.word	index@(_Z15gelu_f32_kernelPfS_i)
        /*0014*/ 	.word	0x00000000


	//----- nvinfo : EIATTR_REGCOUNT
	.align		4
.L_3:
        /*0018*/ 	.byte	0x04, 0x2f
        /*001a*/ 	.short	(.L_5 - .L_4)
	.align		4
.L_4:
        /*001c*/ 	.word	index@(_Z17gelu_f32_kernel_BPfS_i)
        /*0020*/ 	.word	0x0000000f


	//----- nvinfo : EIATTR_FRAME_SIZE
	.align		4
.L_5:
        /*0024*/ 	.byte	0x04, 0x11
        /*0026*/ 	.short	(.L_7 - .L_6)
	.align		4
.L_6:
        /*0028*/ 	.word	index@(_Z17gelu_f32_kernel_BPfS_i)
        /*002c*/ 	.word	0x00000000


	//----- nvinfo : EIATTR_REGCOUNT
	.align		4
.L_7:
        /*0030*/ 	.byte	0x04, 0x2f
        /*0032*/ 	.short	(.L_9 - .L_8)
	.align		4
.L_8:
        /*0034*/ 	.word	index@(_Z17gelu_f32x4_kernelPfS_i)
        /*0038*/ 	.word	0x0000001a


	//----- nvinfo : EIATTR_FRAME_SIZE
	.align		4
.L_9:
        /*003c*/ 	.byte	0x04, 0x11
        /*003e*/ 	.short	(.L_11 - .L_10)
	.align		4
.L_10:
        /*0040*/ 	.word	index@(_Z17gelu_f32x4_kernelPfS_i)
        /*0044*/ 	.word	0x00000000


	//----- nvinfo : EIATTR_REGCOUNT
	.align		4
.L_11:
        /*0048*/ 	.byte	0x04, 0x2f
        /*004a*/ 	.short	(.L_13 - .L_12)
	.align		4
.L_12:
        /*004c*/ 	.word	index@(_Z17gelu_f16x2_kernelP6__halfS0_i)
        /*0050*/ 	.word	0x00000011


	//----- nvinfo : EIATTR_FRAME_SIZE
	.align		4
.L_13:
        /*0054*/ 	.byte	0x04, 0x11
        /*0056*/ 	.short	(.L_15 - .L_14)
	.align		4
.L_14:
        /*0058*/ 	.word	index@(_Z17gelu_f16x2_kernelP6__halfS0_i)
        /*005c*/ 	.word	0x00000000


	//----- nvinfo : EIATTR_REGCOUNT
	.align		4
.L_15:
        /*0060*/ 	.byte	0x04, 0x2f
        /*0062*/ 	.short	(.L_17 - .L_16)
	.align		4
.L_16:
        /*0064*/ 	.word	index@(_Z17gelu_f16x8_kernelP6__halfS0_i)
        /*0068*/ 	.word	0x00000026


	//----- nvinfo : EIATTR_FRAME_SIZE
	.align		4
.L_17:
        /*006c*/ 	.byte	0x04, 0x11
        /*006e*/ 	.short	(.L_19 - .L_18)
	.align		4
.L_18:
        /*0070*/ 	.word	index@(_Z17gelu_f16x8_kernelP6__halfS0_i)
        /*0074*/ 	.word	0x00000000


	//----- nvinfo : EIATTR_MIN_STACK_SIZE
	.align		4
.L_19:
        /*0078*/ 	.byte	0x04, 0x12
        /*007a*/ 	.short	(.L_21 - .L_20)
	.align		4
.L_20:
        /*007c*/ 	.word	index@(_Z17gelu_f16x8_kernelP6__halfS0_i)
        /*0080*/ 	.word	0x00000000


	//----- nvinfo : EIATTR_MIN_STACK_SIZE
	.align		4
.L_21:
        /*0084*/ 	.byte	0x04, 0x12
        /*0086*/ 	.short	(.L_23 - .L_22)
	.align		4
.L_22:
        /*0088*/ 	.word	index@(_Z17gelu_f16x2_kernelP6__halfS0_i)
        /*008c*/ 	.word	0x00000000


	//----- nvinfo : EIATTR_MIN_STACK_SIZE
	.align		4
.L_23:
        /*0090*/ 	.byte	0x04, 0x12
        /*0092*/ 	.short	(.L_25 - .L_24)
	.align		4
.L_24:
        /*0094*/ 	.word	index@(_Z17gelu_f32x4_kernelPfS_i)
        /*0098*/ 	.word	0x00000000


	//----- nvinfo : EIATTR_MIN_STACK_SIZE
	.align		4
.L_25:
        /*009c*/ 	.byte	0x04, 0x12
        /*009e*/ 	.short	(.L_27 - .L_26)
	.align		4
.L_26:
        /*00a0*/ 	.word	index@(_Z17gelu_f32_kernel_BPfS_i)
        /*00a4*/ 	.word	0x00000000


	//----- nvinfo : EIATTR_MIN_STACK_SIZE
	.align		4
.L_27:
        /*00a8*/ 	.byte	0x04, 0x12
        /*00aa*/ 	.short	(.L_29 - .L_28)
	.align		4
.L_28:
        /*00ac*/ 	.word	index@(_Z15gelu_f32_kernelPfS_i)
        /*00b0*/ 	.word	0x00000000
.L_29:


//--------------------- .nv.compat                --------------------------
	.section	.nv.compat,"",@"SHT_CUDA_COMPAT_INFO"
	.align	4
        /*0000*/ 	.byte	0x02, 0x09, 0x00, 0x00, 0x02, 0x02, 0x01, 0x00, 0x02, 0x05, 0x05, 0x00, 0x03, 0x07, 0x01, 0x01
        /*0010*/ 	.byte	0x02, 0x03, 0x00, 0x00, 0x02, 0x06, 0x01, 0x00, 0x04, 0x0b, 0x08, 0x00, 0x01, 0x00, 0x00, 0x00
        /*0020*/ 	.byte	0x00, 0x00, 0x00, 0x00


//--------------------- .nv.info._Z17gelu_f16x8_kernelP6__halfS0_i --------------------------
	.section	.nv.info._Z17gelu_f16x8_kernelP6__halfS0_i,"",@"SHT_CUDA_INFO"
	.sectionflags	@""
	.align	4


	//----- nvinfo : EIATTR_CUDA_API_VERSION
	.align		4
        /*0000*/ 	.byte	0x04, 0x37
        /*0002*/ 	.short	(.L_31 - .L_30)
.L_30:
        /*0004*/ 	.word	0x00000082


	//----- nvinfo : EIATTR_KPARAM_INFO
	.align		4
.L_31:
        /*0008*/ 	.byte	0x04, 0x17
        /*000a*/ 	.short	(.L_33 - .L_32)
.L_32:
        /*000c*/ 	.word	0x00000000
        /*0010*/ 	.short	0x0002
        /*0012*/ 	.short	0x0010
        /*0014*/ 	.byte	0x00, 0xf0, 0x11, 0x00


	//----- nvinfo : EIATTR_KPARAM_INFO
	.align		4
.L_33:
        /*0018*/ 	.byte	0x04, 0x17
        /*001a*/ 	.short	(.L_35 - .L_34)
.L_34:
        /*001c*/ 	.word	0x00000000
        /*0020*/ 	.short	0x0001
        /*0022*/ 	.short	0x0008
        /*0024*/ 	.byte	0x00, 0xf5, 0x21, 0x00


	//----- nvinfo : EIATTR_KPARAM_INFO
	.align		4
.L_35:
        /*0028*/ 	.byte	0x04, 0x17
        /*002a*/ 	.short	(.L_37 - .L_36)
.L_36:
        /*002c*/ 	.word	0x00000000
        /*0030*/ 	.short	0x0000
        /*0032*/ 	.short	0x0000
        /*0034*/ 	.byte	0x00, 0xf5, 0x21, 0x00


	//----- nvinfo : EIATTR_SPARSE_MMA_MASK
	.align		4
.L_37:
        /*0038*/ 	.byte	0x03, 0x50
        /*003a*/ 	.short	0x0000


	//----- nvinfo : EIATTR_MAXREG_COUNT
	.align		4
        /*003c*/ 	.byte	0x03, 0x1b
        /*003e*/ 	.short	0x00ff


	//----- nvinfo : EIATTR_MERCURY_ISA_VERSION
	.align		4
        /*0040*/ 	.byte	0x03, 0x5f
        /*0042*/ 	.short	0x0101


	//----- nvinfo : EIATTR_VRC_CTA_INIT_COUNT
	.align		4
        /*0044*/ 	.byte	0x02, 0x4a
	.zero		1
	.zero		1


	//----- nvinfo : EIATTR_EXIT_INSTR_OFFSETS
	.align		4
        /*0048*/ 	.byte	0x04, 0x1c
        /*004a*/ 	.short	(.L_39 - .L_38)


	//   ....[0]....
.L_38:
        /*004c*/ 	.word	0x00001020


	//   ....[1]....
        /*0050*/ 	.word	0x00001200


	//----- nvinfo : EIATTR_CBANK_PARAM_SIZE
	.align		4
.L_39:
        /*0054*/ 	.byte	0x03, 0x19
        /*0056*/ 	.short	0x0014


	//----- nvinfo : EIATTR_PARAM_CBANK
	.align		4
        /*0058*/ 	.byte	0x04, 0x0a
        /*005a*/ 	.short	(.L_41 - .L_40)
	.align		4
.L_40:
        /*005c*/ 	.word	index@(.nv.constant0._Z17gelu_f16x8_kernelP6__halfS0_i)
        /*0060*/ 	.short	0x0380
        /*0062*/ 	.short	0x0014


	//----- nvinfo : EIATTR_SW_WAR
	.align		4
.L_41:
        /*0064*/ 	.byte	0x04, 0x36
        /*0066*/ 	.short	(.L_43 - .L_42)
.L_42:
        /*0068*/ 	.word	0x00000008
.L_43:


//--------------------- .nv.info._Z17gelu_f16x2_kernelP6__halfS0_i --------------------------
	.section	.nv.info._Z17gelu_f16x2_kernelP6__halfS0_i,"",@"SHT_CUDA_INFO"
	.sectionflags	@""
	.align	4


	//----- nvinfo : EIATTR_CUDA_API_VERSION
	.align		4
        /*0000*/ 	.byte	0x04, 0x37
        /*0002*/ 	.short	(.L_45 - .L_44)
.L_44:
        /*0004*/ 	.word	0x00000082


	//----- nvinfo : EIATTR_KPARAM_INFO
	.align		4
.L_45:
        /*0008*/ 	.byte	0x04, 0x17
        /*000a*/ 	.short	(.L_47 - .L_46)
.L_46:
        /*000c*/ 	.word	0x00000000
        /*0010*/ 	.short	0x0002
        /*0012*/ 	.short	0x0010
        /*0014*/ 	.byte	0x00, 0xf0, 0x11, 0x00


	//----- nvinfo : EIATTR_KPARAM_INFO
	.align		4
.L_47:
        /*0018*/ 	.byte	0x04, 0x17
        /*001a*/ 	.short	(.L_49 - .L_48)
.L_48:
        /*001c*/ 	.word	0x00000000
        /*0020*/ 	.short	0x0001
        /*0022*/ 	.short	0x0008
        /*0024*/ 	.byte	0x00, 0xf5, 0x21, 0x00


	//----- nvinfo : EIATTR_KPARAM_INFO
	.align		4
.L_49:
        /*0028*/ 	.byte	0x04, 0x17
        /*002a*/ 	.short	(.L_51 - .L_50)
.L_50:
        /*002c*/ 	.word	0x00000000
        /*0030*/ 	.short	0x0000
        /*0032*/ 	.short	0x0000
        /*0034*/ 	.byte	0x00, 0xf5, 0x21, 0x00


	//----- nvinfo : EIATTR_SPARSE_MMA_MASK
	.align		4
.L_51:
        /*0038*/ 	.byte	0x03, 0x50
        /*003a*/ 	.short	0x0000


	//----- nvinfo : EIATTR_MAXREG_COUNT
	.align		4
        /*003c*/ 	.byte	0x03, 0x1b
        /*003e*/ 	.short	0x00ff


	//----- nvinfo : EIATTR_MERCURY_ISA_VERSION
	.align		4
        /*0040*/ 	.byte	0x03, 0x5f
        /*0042*/ 	.short	0x0101


	//----- nvinfo : EIATTR_VRC_CTA_INIT_COUNT
	.align		4
        /*0044*/ 	.byte	0x02, 0x4a
	.zero		1
	.zero		1


	//----- nvinfo : EIATTR_EXIT_INSTR_OFFSETS
	.align		4
        /*0048*/ 	.byte	0x04, 0x1c
        /*004a*/ 	.short	(.L_53 - .L_52)


	//   ....[0]....
.L_52:
        /*004c*/ 	.word	0x00000480


	//   ....[1]....
        /*0050*/ 	.word	0x00000580


	//----- nvinfo : EIATTR_CBANK_PARAM_SIZE
	.align		4
.L_53:
        /*0054*/ 	.byte	0x03, 0x19
        /*0056*/ 	.short	0x0014


	//----- nvinfo : EIATTR_PARAM_CBANK
	.align		4
        /*0058*/ 	.byte	0x04, 0x0a
        /*005a*/ 	.short	(.L_55 - .L_54)
	.align		4
.L_54:
        /*005c*/ 	.word	index@(.nv.constant0._Z17gelu_f16x2_kernelP6__halfS0_i)
        /*0060*/ 	.short	0x0380
        /*0062*/ 	.short	0x0014


	//----- nvinfo : EIATTR_SW_WAR
	.align		4
.L_55:
        /*0064*/ 	.byte	0x04, 0x36
        /*0066*/ 	.short	(.L_57 - .L_56)
.L_56:
        /*0068*/ 	.word	0x00000008
.L_57:


//--------------------- .nv.info._Z17gelu_f32x4_kernelPfS_i --------------------------
	.section	.nv.info._Z17gelu_f32x4_kernelPfS_i,"",@"SHT_CUDA_INFO"
	.sectionflags	@""
	.align	4


	//----- nvinfo : EIATTR_CUDA_API_VERSION
	.align		4
        /*0000*/ 	.byte	0x04, 0x37
        /*0002*/ 	.short	(.L_59 - .L_58)
.L_58:
        /*0004*/ 	.word	0x00000082


	//----- nvinfo : EIATTR_KPARAM_INFO
	.align		4
.L_59:
        /*0008*/ 	.byte	0x04, 0x17
        /*000a*/ 	.short	(.L_61 - .L_60)
.L_60:
        /*000c*/ 	.word	0x00000000
        /*0010*/ 	.short	0x0002
        /*0012*/ 	.short	0x0010
        /*0014*/ 	.byte	0x00, 0xf0, 0x11, 0x00


	//----- nvinfo : EIATTR_KPARAM_INFO
	.align		4
.L_61:
        /*0018*/ 	.byte	0x04, 0x17
        /*001a*/ 	.short	(.L_63 - .L_62)
.L_62:
        /*001c*/ 	.word	0x00000000
        /*0020*/ 	.short	0x0001
        /*0022*/ 	.short	0x0008
        /*0024*/ 	.byte	0x00, 0xf5, 0x21, 0x00


	//----- nvinfo : EIATTR_KPARAM_INFO
	.align		4
.L_63:
        /*0028*/ 	.byte	0x04, 0x17
        /*002a*/ 	.short	(.L_65 - .L_64)
.L_64:
        /*002c*/ 	.word	0x00000000
        /*0030*/ 	.short	0x0000
        /*0032*/ 	.short	0x0000
        /*0034*/ 	.byte	0x00, 0xf5, 0x21, 0x00


	//----- nvinfo : EIATTR_SPARSE_MMA_MASK
	.align		4
.L_65:
        /*0038*/ 	.byte	0x03, 0x50
        /*003a*/ 	.short	0x0000


	//----- nvinfo : EIATTR_MAXREG_COUNT
	.align		4
        /*003c*/ 	.byte	0x03, 0x1b
        /*003e*/ 	.short	0x00ff


	//----- nvinfo : EIATTR_MERCURY_ISA_VERSION
	.align		4
        /*0040*/ 	.byte	0x03, 0x5f
        /*0042*/ 	.short	0x0101


	//----- nvinfo : EIATTR_VRC_CTA_INIT_COUNT
	.align		4
        /*0044*/ 	.byte	0x02, 0x4a
	.zero		1
	.zero		1


	//----- nvinfo : EIATTR_EXIT_INSTR_OFFSETS
	.align		4
        /*0048*/ 	.byte	0x04, 0x1c
        /*004a*/ 	.short	(.L_67 - .L_66)


	//   ....[0]....
.L_66:
        /*004c*/ 	.word	0x00000080


	//   ....[1]....
        /*0050*/ 	.word	0x000008c0


	//----- nvinfo : EIATTR_CBANK_PARAM_SIZE
	.align		4
.L_67:
        /*0054*/ 	.byte	0x03, 0x19
        /*0056*/ 	.short	0x0014


	//----- nvinfo : EIATTR_PARAM_CBANK
	.align		4
        /*0058*/ 	.byte	0x04, 0x0a
        /*005a*/ 	.short	(.L_69 - .L_68)
	.align		4
.L_68:
        /*005c*/ 	.word	index@(.nv.constant0._Z17gelu_f32x4_kernelPfS_i)
        /*0060*/ 	.short	0x0380
        /*0062*/ 	.short	0x0014


	//----- nvinfo : EIATTR_SW_WAR
	.align		4
.L_69:
        /*0064*/ 	.byte	0x04, 0x36
        /*0066*/ 	.short	(.L_71 - .L_70)
.L_70:
        /*0068*/ 	.word	0x00000008
.L_71:


//--------------------- .nv.info._Z17gelu_f32_kernel_BPfS_i --------------------------
	.section	.nv.info._Z17gelu_f32_kernel_BPfS_i,"",@"SHT_CUDA_INFO"
	.sectionflags	@""
	.align	4


	//----- nvinfo : EIATTR_CUDA_API_VERSION
	.align		4
        /*0000*/ 	.byte	0x04, 0x37
        /*0002*/ 	.short	(.L_73 - .L_72)
.L_72:
        /*0004*/ 	.word	0x00000082


	//----- nvinfo : EIATTR_KPARAM_INFO
	.align		4
.L_73:
        /*0008*/ 	.byte	0x04, 0x17
        /*000a*/ 	.short	(.L_75 - .L_74)
.L_74:
        /*000c*/ 	.word	0x00000000
        /*0010*/ 	.short	0x0002
        /*0012*/ 	.short	0x0010
        /*0014*/ 	.byte	0x00, 0xf0, 0x11, 0x00


	//----- nvinfo : EIATTR_KPARAM_INFO
	.align		4
.L_75:
        /*0018*/ 	.byte	0x04, 0x17
        /*001a*/ 	.short	(.L_77 - .L_76)
.L_76:
        /*001c*/ 	.word	0x00000000
        /*0020*/ 	.short	0x0001
        /*0022*/ 	.short	0x0008
        /*0024*/ 	.byte	0x00, 0xf5, 0x21, 0x00


	//----- nvinfo : EIATTR_KPARAM_INFO
	.align		4
.L_77:
        /*0028*/ 	.byte	0x04, 0x17
        /*002a*/ 	.short	(.L_79 - .L_78)
.L_78:
        /*002c*/ 	.word	0x00000000
        /*0030*/ 	.short	0x0000
        /*0032*/ 	.short	0x0000
        /*0034*/ 	.byte	0x00, 0xf5, 0x21, 0x00


	//----- nvinfo : EIATTR_SPARSE_MMA_MASK
	.align		4
.L_79:
        /*0038*/ 	.byte	0x03, 0x50
        /*003a*/ 	.short	0x0000


	//----- nvinfo : EIATTR_MAXREG_COUNT
	.align		4
        /*003c*/ 	.byte	0x03, 0x1b
        /*003e*/ 	.short	0x00ff


	//----- nvinfo : EIATTR_MERCURY_ISA_VERSION
	.align		4
        /*0040*/ 	.byte	0x03, 0x5f
        /*0042*/ 	.short	0x0101


	//----- nvinfo : EIATTR_VRC_CTA_INIT_COUNT
	.align		4
        /*0044*/ 	.byte	0x02, 0x4a
	.zero		1
	.zero		1


	//----- nvinfo : EIATTR_EXIT_INSTR_OFFSETS
	.align		4
        /*0048*/ 	.byte	0x04, 0x1c
        /*004a*/ 	.short	(.L_81 - .L_80)


	//   ....[0]....
.L_80:
        /*004c*/ 	.word	0x00000070


	//   ....[1]....
        /*0050*/ 	.word	0x00000310


	//----- nvinfo : EIATTR_CBANK_PARAM_SIZE
	.align		4
.L_81:
        /*0054*/ 	.byte	0x03, 0x19
        /*0056*/ 	.short	0x0014


	//----- nvinfo : EIATTR_PARAM_CBANK
	.align		4
        /*0058*/ 	.byte	0x04, 0x0a
        /*005a*/ 	.short	(.L_83 - .L_82)
	.align		4
.L_82:
        /*005c*/ 	.word	index@(.nv.constant0._Z17gelu_f32_kernel_BPfS_i)
        /*0060*/ 	.short	0x0380
        /*0062*/ 	.short	0x0014


	//----- nvinfo : EIATTR_SW_WAR
	.align		4
.L_83:
        /*0064*/ 	.byte	0x04, 0x36
        /*0066*/ 	.short	(.L_85 - .L_84)
.L_84:
        /*0068*/ 	.word	0x00000008
.L_85:


//--------------------- .nv.info._Z15gelu_f32_kernelPfS_i --------------------------
	.section	.nv.info._Z15gelu_f32_kernelPfS_i,"",@"SHT_CUDA_INFO"
	.sectionflags	@""
	.align	4


	//----- nvinfo : EIATTR_CUDA_API_VERSION
	.align		4
        /*0000*/ 	.byte	0x04, 0x37
        /*0002*/ 	.short	(.L_87 - .L_86)
.L_86:
        /*0004*/ 	.word	0x00000082


	//----- nvinfo : EIATTR_KPARAM_INFO
	.align		4
.L_87:
        /*0008*/ 	.byte	0x04, 0x17
        /*000a*/ 	.short	(.L_89 - .L_88)
.L_88:
        /*000c*/ 	.word	0x00000000
        /*0010*/ 	.short	0x0002
        /*0012*/ 	.short	0x0010
        /*0014*/ 	.byte	0x00, 0xf0, 0x11, 0x00


	//----- nvinfo : EIATTR_KPARAM_INFO
	.align		4
.L_89:
        /*0018*/ 	.byte	0x04, 0x17
        /*001a*/ 	.short	(.L_91 - .L_90)
.L_90:
        /*001c*/ 	.word	0x00000000
        /*0020*/ 	.short	0x0001
        /*0022*/ 	.short	0x0008
        /*0024*/ 	.byte	0x00, 0xf5, 0x21, 0x00


	//----- nvinfo : EIATTR_KPARAM_INFO
	.align		4
.L_91:
        /*0028*/ 	.byte	0x04, 0x17
        /*002a*/ 	.short	(.L_93 - .L_92)
.L_92:
        /*002c*/ 	.word	0x00000000
        /*0030*/ 	.short	0x0000
        /*0032*/ 	.short	0x0000
        /*0034*/ 	.byte	0x00, 0xf5, 0x21, 0x00


	//----- nvinfo : EIATTR_SPARSE_MMA_MASK
	.align		4
.L_93:
        /*0038*/ 	.byte	0x03, 0x50
        /*003a*/ 	.short	0x0000


	//----- nvinfo : EIATTR_MAXREG_COUNT
	.align		4
        /*003c*/ 	.byte	0x03, 0x1b
        /*003e*/ 	.short	0x00ff


	//----- nvinfo : EIATTR_MERCURY_ISA_VERSION
	.align		4
        /*0040*/ 	.byte	0x03, 0x5f
        /*0042*/ 	.short	0x0101


	//----- nvinfo : EIATTR_VRC_CTA_INIT_COUNT
	.align		4
        /*0044*/ 	.byte	0x02, 0x4a
	.zero		1
	.zero		1


	//----- nvinfo : EIATTR_EXIT_INSTR_OFFSETS
	.align		4
        /*0048*/ 	.byte	0x04, 0x1c
        /*004a*/ 	.short	(.L_95 - .L_94)


	//   ....[0]....
.L_94:
        /*004c*/ 	.word	0x00000070


	//   ....[1]....
        /*0050*/ 	.word	0x00000310


	//----- nvinfo : EIATTR_CBANK_PARAM_SIZE
	.align		4
.L_95:
        /*0054*/ 	.byte	0x03, 0x19
        /*0056*/ 	.short	0x0014


	//----- nvinfo : EIATTR_PARAM_CBANK
	.align		4
        /*0058*/ 	.byte	0x04, 0x0a
        /*005a*/ 	.short	(.L_97 - .L_96)
	.align		4
.L_96:
        /*005c*/ 	.word	index@(.nv.constant0._Z15gelu_f32_kernelPfS_i)
        /*0060*/ 	.short	0x0380
        /*0062*/ 	.short	0x0014


	//----- nvinfo : EIATTR_SW_WAR
	.align		4
.L_97:
        /*0064*/ 	.byte	0x04, 0x36
        /*0066*/ 	.short	(.L_99 - .L_98)
.L_98:
        /*0068*/ 	.word	0x00000008
.L_99:


//--------------------- .nv.callgraph             --------------------------
	.section	.nv.callgraph,"",@"SHT_CUDA_CALLGRAPH"
	.align	4
	.sectionentsize	8
	.align		4
        /*0000*/ 	.word	0x00000000
	.align		4
        /*0004*/ 	.word	0xffffffff
	.align		4
        /*0008*/ 	.word	0x00000000
	.align		4
        /*000c*/ 	.word	0xfffffffe
	.align		4
        /*0010*/ 	.word	0x00000000
	.align		4
        /*0014*/ 	.word	0xfffffffd
	.align		4
        /*0018*/ 	.word	0x00000000
	.align		4
        /*001c*/ 	.word	0xfffffffc


//--------------------- .text._Z17gelu_f16x8_kernelP6__halfS0_i --------------------------
	.section	.text._Z17gelu_f16x8_kernelP6__halfS0_i,"ax",@progbits
	.align	128
        .global         _Z17gelu_f16x8_kernelP6__halfS0_i
        .type           _Z17gelu_f16x8_kernelP6__halfS0_i,@function
        .size           _Z17gelu_f16x8_kernelP6__halfS0_i,(.L_x_5 - _Z17gelu_f16x8_kernelP6__halfS0_i)
        .other          _Z17gelu_f16x8_kernelP6__halfS0_i,@"STO_CUDA_ENTRY STV_DEFAULT"
_Z17gelu_f16x8_kernelP6__halfS0_i:
.text._Z17gelu_f16x8_kernelP6__halfS0_i:
[----:B------:R-:W-:Y:S01]  /*0000*/  LDC R1, c[0x0][0x37c] ;  /* 0x0000df00ff017b82 */ /* 0x000fe20000000800 */
[----:B------:R-:W0:Y:S07]  /*0010*/  S2R R2, SR_TID.X ;  /* 0x0000000000027919 */ /* 0x000e2e0000002100 */
[----:B------:R-:W0:Y:S01]  /*0020*/  S2UR UR4, SR_CTAID.X ;  /* 0x00000000000479c3 */ /* 0x000e220000002500 */
[----:B------:R-:W1:Y:S07]  /*0030*/  LDCU.64 UR6, c[0x0][0x358] ;  /* 0x00006b00ff0677ac */ /* 0x000e6e0008000a00 */
[----:B------:R-:W0:Y:S08]  /*0040*/  LDC R3, c[0x0][0x360] ;  /* 0x0000d800ff037b82 */ /* 0x000e300000000800 */
[----:B------:R-:W2:Y:S01]  /*0050*/  LDC.64 R6, c[0x0][0x380] ;  /* 0x0000e000ff067b82 */ /* 0x000ea20000000a00 */
[----:B------:R-:W-:Y:S01]  /*0060*/  HFMA2 R8, -RZ, RZ, 0, 1.4140625 ;  /* 0x00003da8ff087431 */ /* 0x000fe200000001ff */
[----:B------:R-:W3:Y:S01]  /*0070*/  LDCU UR5, c[0x0][0x390] ;  /* 0x00007200ff0577ac */ /* 0x000ee20008000800 */
[----:B0-----:R-:W-:-:S05]  /*0080*/  IMAD R2, R3, UR4, R2 ;  /* 0x0000000403027c24 */ /* 0x001fca000f8e0202 */
[----:B------:R-:W-:-:S05]  /*0090*/  SHF.L.U32 R0, R2, 0x3, RZ ;  /* 0x0000000302007819 */ /* 0x000fca00000006ff */
[----:B--2---:R-:W-:-:S06]  /*00a0*/  IMAD.WIDE R6, R0, 0x2, R6 ;  /* 0x0000000200067825 */ /* 0x004fcc00078e0206 */
[----:B-1----:R-:W2:Y:S01]  /*00b0*/  LDG.E.128 R4, desc[UR6][R6.64] ;  /* 0x0000000606047981 */ /* 0x002ea2000c1e1d00 */
[----:B---3--:R-:W-:-:S04]  /*00c0*/  USHF.R.S32.HI UR4, URZ, 0x1f, UR5 ;  /* 0x0000001fff047899 */ /* 0x008fc80008011405 */
[----:B------:R-:W-:-:S04]  /*00d0*/  ULEA.HI UR4, UR4, UR5, URZ, 0x3 ;  /* 0x0000000504047291 */ /* 0x000fc8000f8f18ff */
[----:B------:R-:W-:Y:S01]  /*00e0*/  USHF.R.S32.HI UR4, URZ, 0x3, UR4 ;  /* 0x00000003ff047899 */ /* 0x000fe20008011404 */
[----:B--2---:R-:W-:Y:S02]  /*00f0*/  HMNMX2 R5, R5, -9.703125, -9.703125, !PT ;  /* 0xc8dac8da05057840 */ /* 0x004fe40007800000 */
[----:B------:R-:W-:Y:S02]  /*0100*/  HMNMX2 R3, R4, -9.703125, -9.703125, !PT ;  /* 0xc8dac8da04037840 */ /* 0x000fe40007800000 */
[----:B------:R-:W-:Y:S01]  /*0110*/  HMNMX2 R4, R5, 11.09375, 11.09375, PT ;  /* 0x498c498c05047840 */ /* 0x000fe20003800000 */
[----:B------:R-:W-:Y:S01]  /*0120*/  HMUL2 R5, R8.H0_H0, 1.1279296875, 1.1279296875 ;  /* 0x3c833c8308057832 */ /* 0x000fe20000000800 */
[----:B------:R-:W-:Y:S02]  /*0130*/  HMNMX2 R9, R6, -9.703125, -9.703125, !PT ;  /* 0xc8dac8da06097840 */ /* 0x000fe40007800000 */
[----:B------:R-:W-:Y:S01]  /*0140*/  HMNMX2 R3, R3, 11.09375, 11.09375, PT ;  /* 0x498c498c03037840 */ /* 0x000fe20003800000 */
[----:B------:R-:W-:Y:S01]  /*0150*/  HFMA2 R8, R4, R4, -RZ ;  /* 0x0000000404087231 */ /* 0x000fe200001000ff */
[----:B------:R-:W-:-:S03]  /*0160*/  HMNMX2 R6, R9, 11.09375, 11.09375, PT ;  /* 0x498c498c09067840 */ /* 0x000fc60003800000 */
[----:B------:R-:W-:Y:S02]  /*0170*/  PRMT R5, R5, 0x5410, R3 ;  /* 0x0000541005057816 */ /* 0x000fe40000000003 */
[----:B------:R-:W-:Y:S01]  /*0180*/  HMNMX2 R7, R7, -9.703125, -9.703125, !PT ;  /* 0xc8dac8da07077840 */ /* 0x000fe20007800000 */
[----:B------:R-:W-:Y:S02]  /*0190*/  HFMA2 R9, R6, R6, -RZ ;  /* 0x0000000606097231 */ /* 0x000fe400001000ff */
[----:B------:R-:W-:Y:S02]  /*01a0*/  HFMA2 R5, R5, 0.5, 0.5, -RZ ;  /* 0x3800380005057831 */ /* 0x000fe400001000ff */
[----:B------:R-:W-:Y:S01]  /*01b0*/  HMUL2 R8, R8, R4 ;  /* 0x0000000408087232 */ /* 0x000fe20000000000 */
[----:B------:R-:W-:Y:S01]  /*01c0*/  HMNMX2 R7, R7, 11.09375, 11.09375, PT ;  /* 0x498c498c07077840 */ /* 0x000fe20003800000 */
[----:B------:R-:W-:Y:S02]  /*01d0*/  HFMA2 R9, R9, R6, -RZ ;  /* 0x0000000609097231 */ /* 0x000fe400001000ff */
[----:B------:R-:W-:-:S02]  /*01e0*/  HFMA2 R8, R8, 0.044708251953125, 0.044708251953125, R4 ;  /* 0x29b929b908087831 */ /* 0x000fc40000000004 */
[----:B------:R-:W-:Y:S02]  /*01f0*/  HFMA2 R9, R9, 0.044708251953125, 0.044708251953125, R6 ;  /* 0x29b929b909097831 */ /* 0x000fe40000000006 */
[----:B------:R-:W-:-:S04]  /*0200*/  HMUL2 R8, R5.H0_H0, R8 ;  /* 0x0000000805087232 */ /* 0x000fc80000000800 */
[----:B------:R-:W-:Y:S02]  /*0210*/  HMUL2 R11, R8, 2, 2 ;  /* 0x40004000080b7832 */ /* 0x000fe40000000000 */
[----:B------:R-:W-:-:S03]  /*0220*/  HMUL2 R9, R5.H0_H0, R9 ;  /* 0x0000000905097232 */ /* 0x000fc60000000800 */
[--C-:B------:R-:W-:Y:S01]  /*0230*/  HADD2.F32 R8, -RZ, R11.reuse.H0_H0 ;  /* 0x2000000bff087230 */ /* 0x100fe20000004100 */
[----:B------:R-:W-:Y:S01]  /*0240*/  HSETP2.EQ.AND P0, P1, R11.H0_H0, 0.0226898193359375, 0.007297515869140625, PT ;  /* 0x25cf1f790b007434 */ /* 0x000fe20003902800 */
[----:B------:R-:W-:Y:S01]  /*0250*/  HFMA2 R10, R9, 2, 2, -RZ ;  /* 0x40004000090a7831 */ /* 0x000fe200001000ff */
[C---:B------:R-:W-:Y:S02]  /*0260*/  HSETP2.EQ.AND P2, P5, R11.reuse.H0_H0, -2.966796875, -2.615234375, PT ;  /* 0xc1efc13b0b007434 */ /* 0x040fe40003d42800 */
[----:B------:R-:W-:Y:S01]  /*0270*/  FFMA R12, R8, 1.4426950216293334961, -RZ ;  /* 0x3fb8aa3b080c7823 */ /* 0x000fe200000008ff */
[----:B------:R-:W-:Y:S01]  /*0280*/  HADD2.F32 R8, -RZ, R11.H1_H1 ;  /* 0x3000000bff087230 */ /* 0x000fe20000004100 */
[----:B------:R-:W-:-:S04]  /*0290*/  HSETP2.EQ.AND P6, P3, R11.H1_H1, 0.0226898193359375, 0.007297515869140625, PT ;  /* 0x25cf1f790b007434 */ /* 0x000fc80003bc2c00 */
[----:B------:R-:W0:Y:S01]  /*02a0*/  MUFU.EX2 R12, R12 ;  /* 0x0000000c000c7308 */ /* 0x000e220000000800 */
[----:B------:R-:W-:Y:S01]  /*02b0*/  FFMA R13, R8, 1.4426950216293334961, -RZ ;  /* 0x3fb8aa3b080d7823 */ /* 0x000fe200000008ff */
[--C-:B------:R-:W-:Y:S02]  /*02c0*/  HADD2.F32 R9, -RZ, R10.reuse.H0_H0 ;  /* 0x2000000aff097230 */ /* 0x100fe40000004100 */
[----:B------:R-:W-:-:S03]  /*02d0*/  HADD2.F32 R8, -RZ, R10.H1_H1 ;  /* 0x3000000aff087230 */ /* 0x000fc60000004100 */
[----:B------:R-:W-:Y:S01]  /*02e0*/  FFMA R15, R9, 1.4426950216293334961, -RZ ;  /* 0x3fb8aa3b090f7823 */ /* 0x000fe200000008ff */
[----:B------:R1:W2:Y:S01]  /*02f0*/  MUFU.EX2 R14, R13 ;  /* 0x0000000d000e7308 */ /* 0x0002a20000000800 */
[----:B------:R-:W-:Y:S01]  /*0300*/  FFMA R18, R8, 1.4426950216293334961, -RZ ;  /* 0x3fb8aa3b08127823 */ /* 0x000fe200000008ff */
[----:B------:R-:W-:-:S06]  /*0310*/  SEL R8, RZ, 0x3c00, !P1 ;  /* 0x00003c00ff087807 */ /* 0x000fcc0004800000 */
[----:B------:R3:W4:Y:S01]  /*0320*/  MUFU.EX2 R16, R15 ;  /* 0x0000000f00107308 */ /* 0x0007220000000800 */
[----:B0-----:R-:W-:Y:S02]  /*0330*/  F2FP.F16.F32.PACK_AB R9, RZ, R12 ;  /* 0x0000000cff09723e */ /* 0x001fe400000000ff */
[----:B------:R-:W-:Y:S02]  /*0340*/  SEL R12, RZ, 0x3c00, !P0 ;  /* 0x00003c00ff0c7807 */ /* 0x000fe40004000000 */
[----:B-1----:R-:W-:Y:S02]  /*0350*/  SEL R13, RZ, 0x3c00, !P5 ;  /* 0x00003c00ff0d7807 */ /* 0x002fe40006800000 */
[----:B------:R-:W-:Y:S01]  /*0360*/  HSETP2.EQ.AND P4, P0, R11.H1_H1, -2.966796875, -2.615234375, PT ;  /* 0xc1efc13b0b007434 */ /* 0x000fe20003882c00 */
[----:B------:R-:W0:Y:S01]  /*0370*/  MUFU.EX2 R18, R18 ;  /* 0x0000001200127308 */ /* 0x000e220000000800 */
[----:B------:R-:W-:Y:S01]  /*0380*/  HFMA2 R9, R12.H0_H0, -0.0009765625, -0.0009765625, R9.H0_H0 ;  /* 0x940094000c097831 */ /* 0x000fe20000040809 */
[----:B---3--:R-:W-:-:S02]  /*0390*/  SEL R15, RZ, 0x3c00, !P6 ;  /* 0x00003c00ff0f7807 */ /* 0x008fc40007000000 */
[----:B------:R-:W-:Y:S01]  /*03a0*/  HSETP2.EQ.AND P6, P5, R10.H0_H0, 0.0226898193359375, 0.007297515869140625, PT ;  /* 0x25cf1f790a007434 */ /* 0x000fe20003dc2800 */
[----:B------:R-:W-:Y:S01]  /*03b0*/  HFMA2 R8, R8.H0_H0, -0.0009765625, -0.0009765625, R9.H0_H0 ;  /* 0x9400940008087831 */ /* 0x000fe20000040809 */
[----:B------:R-:W-:Y:S02]  /*03c0*/  SEL R11, RZ, 0x3c00, !P2 ;  /* 0x00003c00ff0b7807 */ /* 0x000fe40005000000 */
[----:B--2---:R-:W-:Y:S02]  /*03d0*/  F2FP.F16.F32.PACK_AB R14, RZ, R14 ;  /* 0x0000000eff0e723e */ /* 0x004fe400000000ff */
[----:B----4-:R-:W-:Y:S01]  /*03e0*/  F2FP.F16.F32.PACK_AB R16, RZ, R16 ;  /* 0x00000010ff10723e */ /* 0x010fe200000000ff */
[----:B------:R-:W-:Y:S01]  /*03f0*/  HFMA2 R8, R11.H0_H0, 6.103515625e-05, 6.103515625e-05, R8.H0_H0 ;  /* 0x040004000b087831 */ /* 0x000fe20000040808 */
[----:B------:R-:W-:Y:S01]  /*0400*/  SEL R9, RZ, 0x3c00, !P3 ;  /* 0x00003c00ff097807 */ /* 0x000fe20005800000 */
[----:B------:R-:W-:Y:S01]  /*0410*/  HFMA2 R14, R15.H0_H0, -0.0009765625, -0.0009765625, R14.H0_H0 ;  /* 0x940094000f0e7831 */ /* 0x000fe2000004080e */
[----:B------:R-:W-:Y:S01]  /*0420*/  SEL R17, RZ, 0x3c00, !P6 ;  /* 0x00003c00ff117807 */ /* 0x000fe20007000000 */
[----:B------:R-:W-:Y:S01]  /*0430*/  HFMA2 R8, R13.H0_H0, 3.0517578125e-05, 3.0517578125e-05, R8.H0_H0 ;  /* 0x020002000d087831 */ /* 0x000fe20000040808 */
[----:B------:R-:W-:Y:S01]  /*0440*/  SEL R19, RZ, 0x3c00, !P5 ;  /* 0x00003c00ff137807 */ /* 0x000fe20006800000 */
[----:B------:R-:W-:Y:S01]  /*0450*/  HFMA2 R9, R9.H0_H0, -0.0009765625, -0.0009765625, R14.H0_H0 ;  /* 0x9400940009097831 */ /* 0x000fe2000004080e */
[C---:B------:R-:W-:Y:S01]  /*0460*/  HSETP2.EQ.AND P5, P6, R10.reuse.H1_H1, 0.0226898193359375, 0.007297515869140625, PT ;  /* 0x25cf1f790a007434 */ /* 0x040fe20003ea2c00 */
[----:B------:R-:W-:Y:S01]  /*0470*/  HFMA2 R16, R17.H0_H0, -0.0009765625, -0.0009765625, R16.H0_H0 ;  /* 0x9400940011107831 */ /* 0x000fe20000040810 */
[----:B------:R-:W-:Y:S01]  /*0480*/  HSETP2.EQ.AND P2, P1, R10.H0_H0, -2.966796875, -2.615234375, PT ;  /* 0xc1efc13b0a007434 */ /* 0x000fe20003942800 */
[----:B------:R-:W-:Y:S01]  /*0490*/  HADD2 R17, R8.H0_H0, 1, -1 ;  /* 0x3c00bc0008117430 */ /* 0x000fe20000000800 */
[----:B------:R-:W-:Y:S01]  /*04a0*/  SEL R12, RZ, 0x3c00, !P4 ;  /* 0x00003c00ff0c7807 */ /* 0x000fe20006000000 */
[----:B------:R-:W-:Y:S01]  /*04b0*/  HFMA2 R16, R19.H0_H0, -0.0009765625, -0.0009765625, R16.H0_H0 ;  /* 0x9400940013107831 */ /* 0x000fe20000040810 */
[----:B0-----:R-:W-:-:S02]  /*04c0*/  F2FP.F16.F32.PACK_AB R18, RZ, R18 ;  /* 0x00000012ff12723e */ /* 0x001fc400000000ff */
[----:B------:R-:W-:Y:S01]  /*04d0*/  SEL R13, RZ, 0x3c00, !P5 ;  /* 0x00003c00ff0d7807 */ /* 0x000fe20006800000 */
[----:B------:R-:W-:Y:S01]  /*04e0*/  HFMA2 R9, R12.H0_H0, 6.103515625e-05, 6.103515625e-05, R9.H0_H0 ;  /* 0x040004000c097831 */ /* 0x000fe20000040809 */
[----:B------:R-:W-:Y:S01]  /*04f0*/  HSETP2.EQ.AND P4, P3, R10.H1_H1, -2.966796875, -2.615234375, PT ;  /* 0xc1efc13b0a007434 */ /* 0x000fe20003b82c00 */
[--C-:B------:R-:W-:Y:S01]  /*0500*/  HADD2.F32 R8, -RZ, R17.reuse.H1_H1 ;  /* 0x30000011ff087230 */ /* 0x100fe20000004100 */
[----:B------:R-:W-:Y:S01]  /*0510*/  SEL R11, RZ, 0x3c00, !P2 ;  /* 0x00003c00ff0b7807 */ /* 0x000fe20005000000 */
[----:B------:R-:W-:Y:S01]  /*0520*/  HFMA2 R18, R13.H0_H0, -0.0009765625, -0.0009765625, R18.H0_H0 ;  /* 0x940094000d127831 */ /* 0x000fe20000040812 */
[----:B------:R-:W-:Y:S01]  /*0530*/  SEL R10, RZ, 0x3c00, !P0 ;  /* 0x00003c00ff0a7807 */ /* 0x000fe20004000000 */
[----:B------:R-:W-:Y:S01]  /*0540*/  HADD2.F32 R17, -RZ, R17.H0_H0 ;  /* 0x20000011ff117230 */ /* 0x000fe20000004100 */
[----:B------:R-:W-:Y:S01]  /*0550*/  SEL R15, RZ, 0x3c00, !P6 ;  /* 0x00003c00ff0f7807 */ /* 0x000fe20007000000 */
[----:B------:R-:W-:Y:S01]  /*0560*/  HFMA2 R16, R11.H0_H0, 6.103515625e-05, 6.103515625e-05, R16.H0_H0 ;  /* 0x040004000b107831 */ /* 0x000fe20000040810 */
[----:B------:R-:W-:Y:S01]  /*0570*/  SEL R13, RZ, 0x3c00, !P1 ;  /* 0x00003c00ff0d7807 */ /* 0x000fe20004800000 */
[----:B------:R-:W-:Y:S01]  /*0580*/  HFMA2 R9, R10.H0_H0, 3.0517578125e-05, 3.0517578125e-05, R9.H0_H0 ;  /* 0x020002000a097831 */ /* 0x000fe20000040809 */
[----:B------:R-:W-:Y:S01]  /*0590*/  SEL R10, RZ, 0x3c00, !P4 ;  /* 0x00003c00ff0a7807 */ /* 0x000fe20006000000 */
[----:B------:R-:W-:Y:S01]  /*05a0*/  HFMA2 R15, R15.H0_H0, -0.0009765625, -0.0009765625, R18.H0_H0 ;  /* 0x940094000f0f7831 */ /* 0x000fe20000040812 */
[----:B------:R-:W-:Y:S01]  /*05b0*/  SEL R23, RZ, 0x3c00, !P3 ;  /* 0x00003c00ff177807 */ /* 0x000fe20005800000 */
[----:B------:R-:W-:-:S02]  /*05c0*/  HFMA2 R13, R13.H0_H0, 3.0517578125e-05, 3.0517578125e-05, R16.H0_H0 ;  /* 0x020002000d0d7831 */ /* 0x000fc40000040810 */
[----:B------:R-:W-:Y:S02]  /*05d0*/  HFMA2 R18, R7, R7, -RZ ;  /* 0x0000000707127231 */ /* 0x000fe400001000ff */
[----:B------:R-:W-:Y:S01]  /*05e0*/  HFMA2 R10, R10.H0_H0, 6.103515625e-05, 6.103515625e-05, R15.H0_H0 ;  /* 0x040004000a0a7831 */ /* 0x000fe2000004080f */
[----:B------:R-:W0:Y:S01]  /*05f0*/  MUFU.RCP R11, R8 ;  /* 0x00000008000b7308 */ /* 0x000e220000001000 */
[----:B------:R-:W-:Y:S02]  /*0600*/  HADD2 R19, R9.H0_H0, 1, -1 ;  /* 0x3c00bc0009137430 */ /* 0x000fe40000000800 */
[----:B------:R-:W-:Y:S02]  /*0610*/  HADD2 R21, R13.H0_H0, 1, -1 ;  /* 0x3c00bc000d157430 */ /* 0x000fe40000000800 */
[----:B------:R-:W-:Y:S02]  /*0620*/  HFMA2 R23, R23.H0_H0, 3.0517578125e-05, 3.0517578125e-05, R10.H0_H0 ;  /* 0x0200020017177831 */ /* 0x000fe4000004080a */
[----:B------:R-:W-:-:S02]  /*0630*/  HADD2.F32 R12, -RZ, R19.H1_H1 ;  /* 0x30000013ff0c7230 */ /* 0x000fc40000004100 */
[----:B------:R-:W-:Y:S02]  /*0640*/  HFMA2 R18, R18, R7, -RZ ;  /* 0x0000000712127231 */ /* 0x000fe400001000ff */
[----:B------:R-:W-:Y:S02]  /*0650*/  HADD2.F32 R10, -RZ, R21.H1_H1 ;  /* 0x30000015ff0a7230 */ /* 0x000fe40000004100 */
[----:B------:R-:W-:Y:S01]  /*0660*/  HADD2 R23, R23.H0_H0, 1, -1 ;  /* 0x3c00bc0017177430 */ /* 0x000fe20000000800 */
[----:B------:R-:W1:Y:S01]  /*0670*/  MUFU.RCP R9, R12 ;  /* 0x0000000c00097308 */ /* 0x000e620000001000 */
[----:B------:R-:W-:Y:S02]  /*0680*/  HMUL2 R16, R3, R3 ;  /* 0x0000000303107232 */ /* 0x000fe40000000000 */
[----:B------:R-:W-:Y:S02]  /*0690*/  HADD2.F32 R19, -RZ, R19.H0_H0 ;  /* 0x20000013ff137230 */ /* 0x000fe40000004100 */
[----:B------:R-:W-:-:S02]  /*06a0*/  HADD2.F32 R14, -RZ, R23.H1_H1 ;  /* 0x30000017ff0e7230 */ /* 0x000fc40000004100 */
[----:B------:R-:W-:Y:S02]  /*06b0*/  HMUL2 R16, R16, R3 ;  /* 0x0000000310107232 */ /* 0x000fe40000000000 */
[----:B------:R-:W-:Y:S02]  /*06c0*/  HADD2.F32 R21, -RZ, R21.H0_H0 ;  /* 0x20000015ff157230 */ /* 0x000fe40000004100 */
[----:B------:R-:W-:Y:S01]  /*06d0*/  HFMA2 R18, R18, 0.044708251953125, 0.044708251953125, R7 ;  /* 0x29b929b912127831 */ /* 0x000fe20000000007 */
[----:B------:R-:W2:Y:S01]  /*06e0*/  MUFU.RCP R13, R10 ;  /* 0x0000000a000d7308 */ /* 0x000ea20000001000 */
[----:B------:R-:W-:Y:S02]  /*06f0*/  HADD2.F32 R23, -RZ, R23.H0_H0 ;  /* 0x20000017ff177230 */ /* 0x000fe40000004100 */
[----:B------:R-:W-:Y:S02]  /*0700*/  HMUL2 R29, R5.H0_H0, R18 ;  /* 0x00000012051d7232 */ /* 0x000fe40000000800 */
[----:B0-----:R-:W-:Y:S01]  /*0710*/  FMUL R18, R17, R11 ;  /* 0x0000000b11127220 */ /* 0x001fe20000400000 */
[----:B------:R-:W-:-:S02]  /*0720*/  HFMA2 R16, R16, 0.044708251953125, 0.044708251953125, R3 ;  /* 0x29b929b910107831 */ /* 0x000fc40000000003 */
[----:B------:R-:W0:Y:S01]  /*0730*/  MUFU.RCP R15, R14 ;  /* 0x0000000e000f7308 */ /* 0x000e220000001000 */
[----:B-1----:R-:W-:Y:S01]  /*0740*/  FMUL R20, R19, R9 ;  /* 0x0000000913147220 */ /* 0x002fe20000400000 */
[----:B------:R-:W-:Y:S01]  /*0750*/  F2FP.F16.F32.PACK_AB R25, RZ, R18 ;  /* 0x00000012ff19723e */ /* 0x000fe200000000ff */
[----:B------:R-:W-:-:S03]  /*0760*/  HFMA2 R29, R29, 2, 2, -RZ ;  /* 0x400040001d1d7831 */ /* 0x000fc600001000ff */
[----:B------:R-:W-:Y:S01]  /*0770*/  F2FP.F16.F32.PACK_AB R26, RZ, R20 ;  /* 0x00000014ff1a723e */ /* 0x000fe200000000ff */
[----:B------:R-:W-:Y:S01]  /*0780*/  HMUL2 R16, R5.H0_H0, R16 ;  /* 0x0000001005107232 */ /* 0x000fe20000000800 */
[C---:B------:R-:W-:Y:S01]  /*0790*/  HSETP2.GEU.AND P6, PT, |R25|.reuse.H0_H0, 8.523464202880859375e-06, 8.523464202880859375e-06, PT ;  /* 0x008f008f19007434 */ /* 0x040fe20003fcea00 */
[----:B--2---:R-:W-:Y:S01]  /*07a0*/  FMUL R22, R21, R13 ;  /* 0x0000000d15167220 */ /* 0x004fe20000400000 */
[----:B------:R-:W-:Y:S02]  /*07b0*/  HSETP2.GT.AND P3, PT, |R25|.H0_H0, RZ.H0_H0, PT ;  /* 0x200000ff19007234 */ /* 0x000fe40003f64a00 */
[C---:B------:R-:W-:Y:S02]  /*07c0*/  HSETP2.GEU.AND P0, PT, |R26|.reuse.H0_H0, 8.523464202880859375e-06, 8.523464202880859375e-06, PT ;  /* 0x008f008f1a007434 */ /* 0x040fe40003f0ea00 */
[----:B------:R-:W-:Y:S02]  /*07d0*/  F2FP.F16.F32.PACK_AB R27, RZ, R22 ;  /* 0x00000016ff1b723e */ /* 0x000fe400000000ff */
[----:B------:R-:W-:Y:S01]  /*07e0*/  HSETP2.GT.AND P5, PT, |R26|.H0_H0, RZ.H0_H0, PT ;  /* 0x200000ff1a007234 */ /* 0x000fe20003fa4a00 */
[----:B0-----:R-:W-:Y:S01]  /*07f0*/  FMUL R24, R23, R15 ;  /* 0x0000000f17187220 */ /* 0x001fe20000400000 */
[----:B------:R-:W-:-:S02]  /*0800*/  PLOP3.LUT P3, PT, P6, P3, PT, 0xf2, 0x2f ;  /* 0x00000000002f781c */ /* 0x000fc40003767e72 */
[C---:B------:R-:W-:Y:S02]  /*0810*/  HSETP2.GEU.AND P2, PT, |R27|.reuse.H0_H0, 8.523464202880859375e-06, 8.523464202880859375e-06, PT ;  /* 0x008f008f1b007434 */ /* 0x040fe40003f4ea00 */
[----:B------:R-:W-:Y:S02]  /*0820*/  HSETP2.GT.AND P4, PT, |R27|.H0_H0, RZ.H0_H0, PT ;  /* 0x200000ff1b007234 */ /* 0x000fe40003f84a00 */
[----:B------:R-:W-:Y:S02]  /*0830*/  F2FP.F16.F32.PACK_AB R28, RZ, R24 ;  /* 0x00000018ff1c723e */ /* 0x000fe400000000ff */
[----:B------:R-:W-:Y:S02]  /*0840*/  PLOP3.LUT P0, PT, P0, P5, PT, 0xf2, 0x2f ;  /* 0x00000000002f781c */ /* 0x000fe4000070be72 */
[----:B------:R-:W-:Y:S02]  /*0850*/  PLOP3.LUT P2, PT, P2, P4, PT, 0xf2, 0x2f ;  /* 0x00000000002f781c */ /* 0x000fe40001749e72 */
[----:B------:R-:W-:-:S02]  /*0860*/  HSETP2.GEU.AND P1, PT, |R28|.H0_H0, 8.523464202880859375e-06, 8.523464202880859375e-06, PT ;  /* 0x008f008f1c007434 */ /* 0x000fc40003f2ea00 */
[----:B------:R-:W-:Y:S02]  /*0870*/  HSETP2.GT.AND P6, PT, |R28|.H0_H0, RZ.H0_H0, PT ;  /* 0x200000ff1c007234 */ /* 0x000fe40003fc4a00 */
[----:B------:R-:W-:Y:S02]  /*0880*/  HSETP2.EQ.AND P5, P4, R29.H0_H0, -2.966796875, -2.615234375, PT ;  /* 0xc1efc13b1d007434 */ /* 0x000fe40003ca2800 */
[----:B------:R-:W-:Y:S01]  /*0890*/  PRMT R3, R3, 0x7632, R16 ;  /* 0x0000763203037816 */ /* 0x000fe20000000010 */
[----:B------:R-:W-:Y:S01]  /*08a0*/  HMUL2 R16, R16.H0_H0, 2, 2 ;  /* 0x4000400010107832 */ /* 0x000fe20000000800 */
[----:B------:R-:W-:Y:S01]  /*08b0*/  PLOP3.LUT P1, PT, P1, P6, PT, 0xf2, 0x2f ;  /* 0x00000000002f781c */ /* 0x000fe20000f2de72 */
[----:B------:R-:W-:Y:S01]  /*08c0*/  @!P0 FFMA R19, -R12, R20, R19 ;  /* 0x000000140c138223 */ /* 0x000fe20000000113 */
[----:B------:R-:W-:Y:S01]  /*08d0*/  SEL R31, RZ, 0x3c00, !P5 ;  /* 0x00003c00ff1f7807 */ /* 0x000fe20006800000 */
[----:B------:R-:W-:Y:S01]  /*08e0*/  HMUL2 R3, R3, 2, 0.5 ;  /* 0x4000380003037832 */ /* 0x000fe20000000000 */
[----:B------:R-:W-:Y:S01]  /*08f0*/  HSETP2.EQ.AND P6, P5, R29.H0_H0, 0.0226898193359375, 0.007297515869140625, PT ;  /* 0x25cf1f791d007434 */ /* 0x000fe20003dc2800 */
[----:B------:R-:W-:Y:S01]  /*0900*/  @!P2 FFMA R10, -R10, R22, R21 ;  /* 0x000000160a0aa223 */ /* 0x000fe20000000115 */
[----:B------:R-:W-:Y:S01]  /*0910*/  P2R R30, PR, RZ, 0x8 ;  /* 0x00000008ff1e7803 */ /* 0x000fe20000000000 */
[----:B------:R-:W-:Y:S01]  /*0920*/  @!P0 FFMA R19, R9, R19, R20 ;  /* 0x0000001309138223 */ /* 0x000fe20000000014 */
[----:B------:R-:W-:Y:S01]  /*0930*/  HADD2.F32 R34, -RZ, R3.H1_H1 ;  /* 0x30000003ff227230 */ /* 0x000fe20000004100 */
[----:B------:R-:W-:Y:S01]  /*0940*/  SEL R33, RZ, 0x3c00, !P6 ;  /* 0x00003c00ff217807 */ /* 0x000fe20007000000 */
[----:B------:R-:W-:Y:S01]  /*0950*/  @!P2 FFMA R10, R13, R10, R22 ;  /* 0x0000000a0d0aa223 */ /* 0x000fe20000000016 */
[----:B------:R-:W-:-:S02]  /*0960*/  HSETP2.EQ.AND P3, P6, R3.H1_H1, 0.0226898193359375, 0.007297515869140625, PT ;  /* 0x25cf1f7903007434 */ /* 0x000fc40003e62c00 */
[----:B------:R-:W-:Y:S01]  /*0970*/  FFMA R34, R34, 1.4426950216293334961, -RZ ;  /* 0x3fb8aa3b22227823 */ /* 0x000fe200000008ff */
[----:B------:R-:W-:Y:S01]  /*0980*/  @!P1 FFMA R14, -R14, R24, R23 ;  /* 0x000000180e0e9223 */ /* 0x000fe20000000117 */
[----:B------:R-:W-:Y:S02]  /*0990*/  @!P0 F2FP.F16.F32.PACK_AB R26, RZ, R19 ;  /* 0x00000013ff1a823e */ /* 0x000fe400000000ff */
[----:B------:R-:W-:Y:S01]  /*09a0*/  SEL R35, RZ, 0x3c00, !P3 ;  /* 0x00003c00ff237807 */ /* 0x000fe20005800000 */
[----:B------:R-:W-:Y:S01]  /*09b0*/  @!P1 FFMA R24, R15, R14, R24 ;  /* 0x0000000e0f189223 */ /* 0x000fe20000000018 */
[----:B------:R-:W-:Y:S01]  /*09c0*/  ISETP.NE.AND P3, PT, R30, RZ, PT ;  /* 0x000000ff1e00720c */ /* 0x000fe20003f65270 */
[----:B------:R-:W-:Y:S01]  /*09d0*/  HADD2.F32 R30, -RZ, R29.H1_H1 ;  /* 0x3000001dff1e7230 */ /* 0x000fe20000004100 */
[----:B------:R-:W-:Y:S02]  /*09e0*/  SEL R32, RZ, 0x3c00, !P6 ;  /* 0x00003c00ff207807 */ /* 0x000fe40007000000 */
[----:B------:R-:W-:-:S02]  /*09f0*/  @!P2 F2FP.F16.F32.PACK_AB R27, RZ, R10 ;  /* 0x0000000aff1ba23e */ /* 0x000fc400000000ff */
[----:B------:R-:W-:Y:S01]  /*0a00*/  FFMA R30, R30, 1.4426950216293334961, -RZ ;  /* 0x3fb8aa3b1e1e7823 */ /* 0x000fe200000008ff */
[----:B------:R-:W-:-:S03]  /*0a10*/  @!P1 F2FP.F16.F32.PACK_AB R28, RZ, R24 ;  /* 0x00000018ff1c923e */ /* 0x000fc600000000ff */
[----:B------:R-:W0:Y:S03]  /*0a20*/  MUFU.EX2 R12, R30 ;  /* 0x0000001e000c7308 */ /* 0x000e260000000800 */
[----:B------:R-:W-:-:S04]  /*0a30*/  @!P3 FFMA R8, -R8, R18, R17 ;  /* 0x000000120808b223 */ /* 0x000fc80000000111 */
[----:B------:R-:W-:Y:S01]  /*0a40*/  @!P3 FFMA R18, R11, R8, R18 ;  /* 0x000000080b12b223 */ /* 0x000fe20000000012 */
[----:B------:R-:W-:Y:S01]  /*0a50*/  HADD2.F32 R8, -RZ, R29.H0_H0 ;  /* 0x2000001dff087230 */ /* 0x000fe20000004100 */
[----:B------:R-:W1:Y:S03]  /*0a60*/  MUFU.EX2 R11, R34 ;  /* 0x00000022000b7308 */ /* 0x000e660000000800 */
[----:B------:R-:W-:Y:S01]  /*0a70*/  @!P3 F2FP.F16.F32.PACK_AB R25, RZ, R18 ;  /* 0x00000012ff19b23e */ /* 0x000fe200000000ff */
[----:B------:R-:W-:-:S04]  /*0a80*/  FFMA R17, R8, 1.4426950216293334961, -RZ ;  /* 0x3fb8aa3b08117823 */ /* 0x000fc800000008ff */
[----:B------:R2:W3:Y:S01]  /*0a90*/  MUFU.EX2 R8, R17 ;  /* 0x0000001100087308 */ /* 0x0004e20000000800 */
[----:B0-----:R-:W-:Y:S02]  /*0aa0*/  F2FP.F16.F32.PACK_AB R12, RZ, R12 ;  /* 0x0000000cff0c723e */ /* 0x001fe400000000ff */
[----:B--2---:R-:W-:Y:S02]  /*0ab0*/  SEL R17, RZ, 0x3c00, !P5 ;  /* 0x00003c00ff117807 */ /* 0x004fe40006800000 */
[----:B------:R-:W-:Y:S02]  /*0ac0*/  HSETP2.EQ.AND P5, P6, R29.H1_H1, 0.0226898193359375, 0.007297515869140625, PT ;  /* 0x25cf1f791d007434 */ /* 0x000fe40003ea2c00 */
[----:B-1----:R-:W-:Y:S02]  /*0ad0*/  F2FP.F16.F32.PACK_AB R11, RZ, R11 ;  /* 0x0000000bff0b723e */ /* 0x002fe400000000ff */
[----:B---3--:R-:W-:-:S03]  /*0ae0*/  F2FP.F16.F32.PACK_AB R8, RZ, R8 ;  /* 0x00000008ff08723e */ /* 0x008fc600000000ff */
[----:B------:R-:W-:Y:S02]  /*0af0*/  HFMA2 R11, R35.H0_H0, -0.0009765625, -0.0009765625, R11.H0_H0 ;  /* 0x94009400230b7831 */ /* 0x000fe4000004080b */
[----:B------:R-:W-:Y:S01]  /*0b00*/  HFMA2 R8, R33.H0_H0, -0.0009765625, -0.0009765625, R8.H0_H0 ;  /* 0x9400940021087831 */ /* 0x000fe20000040808 */
[----:B------:R-:W-:Y:S01]  /*0b10*/  SEL R33, RZ, 0x3c00, !P5 ;  /* 0x00003c00ff217807 */ /* 0x000fe20006800000 */
[----:B------:R-:W-:Y:S02]  /*0b20*/  HFMA2 R11, R32.H0_H0, -0.0009765625, -0.0009765625, R11.H0_H0 ;  /* 0x94009400200b7831 */ /* 0x000fe4000004080b */
[----:B------:R-:W-:Y:S01]  /*0b30*/  HFMA2 R8, R17.H0_H0, -0.0009765625, -0.0009765625, R8.H0_H0 ;  /* 0x9400940011087831 */ /* 0x000fe20000040808 */
[----:B------:R-:W-:Y:S01]  /*0b40*/  SEL R17, RZ, 0x3c00, !P4 ;  /* 0x00003c00ff117807 */ /* 0x000fe20006000000 */
[----:B------:R-:W-:Y:S02]  /*0b50*/  HFMA2 R12, R33.H0_H0, -0.0009765625, -0.0009765625, R12.H0_H0 ;  /* 0x94009400210c7831 */ /* 0x000fe4000004080c */
[----:B------:R-:W-:Y:S01]  /*0b60*/  HADD2.F32 R33, -RZ, R16.H0_H0 ;  /* 0x20000010ff217230 */ /* 0x000fe20000004100 */
[----:B------:R-:W-:Y:S01]  /*0b70*/  HSETP2.EQ.AND P4, P5, R29.H1_H1, -2.966796875, -2.615234375, PT ;  /* 0xc1efc13b1d007434 */ /* 0x000fe20003d82c00 */
[----:B------:R-:W-:Y:S01]  /*0b80*/  HFMA2 R8, R31.H0_H0, 6.103515625e-05, 6.103515625e-05, R8.H0_H0 ;  /* 0x040004001f087831 */ /* 0x000fe20000040808 */
[----:B------:R-:W-:-:S02]  /*0b90*/  SEL R31, RZ, 0x3c00, !P6 ;  /* 0x00003c00ff1f7807 */ /* 0x000fc40007000000 */
[----:B------:R-:W-:Y:S01]  /*0ba0*/  FFMA R33, R33, 1.4426950216293334961, -RZ ;  /* 0x3fb8aa3b21217823 */ /* 0x000fe200000008ff */
[----:B------:R-:W-:Y:S01]  /*0bb0*/  SEL R29, RZ, 0x3c00, !P4 ;  /* 0x00003c00ff1d7807 */ /* 0x000fe20006000000 */
[----:B------:R-:W-:Y:S01]  /*0bc0*/  HFMA2 R8, R17.H0_H0, 3.0517578125e-05, 3.0517578125e-05, R8.H0_H0 ;  /* 0x0200020011087831 */ /* 0x000fe20000040808 */
[----:B------:R-:W-:Y:S01]  /*0bd0*/  HSETP2.EQ.AND P6, P4, R3.H1_H1, -2.966796875, -2.615234375, PT ;  /* 0xc1efc13b03007434 */ /* 0x000fe20003cc2c00 */
[----:B------:R-:W0:Y:S01]  /*0be0*/  MUFU.EX2 R30, R33 ;  /* 0x00000021001e7308 */ /* 0x000e220000000800 */
[----:B------:R-:W-:Y:S01]  /*0bf0*/  SEL R17, RZ, 0x3c00, !P5 ;  /* 0x00003c00ff117807 */ /* 0x000fe20006800000 */
[----:B------:R-:W-:Y:S02]  /*0c00*/  HFMA2 R12, R31.H0_H0, -0.0009765625, -0.0009765625, R12.H0_H0 ;  /* 0x940094001f0c7831 */ /* 0x000fe4000004080c */
[----:B------:R-:W-:Y:S01]  /*0c10*/  SEL R32, RZ, 0x3c00, !P6 ;  /* 0x00003c00ff207807 */ /* 0x000fe20007000000 */
[----:B------:R-:W-:Y:S01]  /*0c20*/  HADD2 R8, R8.H0_H0, 1, -1 ;  /* 0x3c00bc0008087430 */ /* 0x000fe20000000800 */
[----:B------:R-:W-:Y:S01]  /*0c30*/  HSETP2.EQ.AND P6, P5, R16.H0_H0, 0.0226898193359375, 0.007297515869140625, PT ;  /* 0x25cf1f7910007434 */ /* 0x000fe20003dc2800 */
[----:B------:R-:W-:-:S02]  /*0c40*/  HFMA2 R12, R29.H0_H0, 6.103515625e-05, 6.103515625e-05, R12.H0_H0 ;  /* 0x040004001d0c7831 */ /* 0x000fc4000004080c */
[----:B------:R-:W-:Y:S01]  /*0c50*/  HFMA2 R11, R32.H0_H0, 6.103515625e-05, 6.103515625e-05, R11.H0_H0 ;  /* 0x04000400200b7831 */ /* 0x000fe2000004080b */
[----:B------:R-:W-:Y:S01]  /*0c60*/  SEL R32, RZ, 0x3c00, !P4 ;  /* 0x00003c00ff207807 */ /* 0x000fe20006000000 */
[----:B------:R-:W-:Y:S01]  /*0c70*/  HFMA2 R12, R17.H0_H0, 3.0517578125e-05, 3.0517578125e-05, R12.H0_H0 ;  /* 0x02000200110c7831 */ /* 0x000fe2000004080c */
[----:B------:R-:W-:Y:S01]  /*0c80*/  SEL R21, RZ, 0x3c00, !P6 ;  /* 0x00003c00ff157807 */ /* 0x000fe20007000000 */
[--C-:B------:R-:W-:Y:S01]  /*0c90*/  HADD2.F32 R17, -RZ, R8.reuse.H0_H0 ;  /* 0x20000008ff117230 */ /* 0x100fe20000004100 */
[----:B------:R-:W-:Y:S01]  /*0ca0*/  SEL R29, RZ, 0x3c00, !P5 ;  /* 0x00003c00ff1d7807 */ /* 0x000fe20006800000 */
[----:B------:R-:W-:Y:S01]  /*0cb0*/  HADD2 R12, R12.H0_H0, 1, -1 ;  /* 0x3c00bc000c0c7430 */ /* 0x000fe20000000800 */
[----:B------:R-:W-:Y:S01]  /*0cc0*/  HSETP2.EQ.AND P4, P6, R16.H0_H0, -2.966796875, -2.615234375, PT ;  /* 0xc1efc13b10007434 */ /* 0x000fe20003e82800 */
[----:B------:R-:W-:Y:S01]  /*0cd0*/  HADD2.F32 R16, -RZ, R8.H1_H1 ;  /* 0x30000008ff107230 */ /* 0x000fe20000004100 */
[----:B0-----:R-:W-:Y:S01]  /*0ce0*/  F2FP.F16.F32.PACK_AB R30, RZ, R30 ;  /* 0x0000001eff1e723e */ /* 0x001fe200000000ff */
[----:B------:R-:W-:-:S02]  /*0cf0*/  HFMA2 R11, R32.H0_H0, 3.0517578125e-05, 3.0517578125e-05, R11.H0_H0 ;  /* 0x02000200200b7831 */ /* 0x000fc4000004080b */
[--C-:B------:R-:W-:Y:S01]  /*0d00*/  HADD2.F32 R8, -RZ, R12.reuse.H1_H1 ;  /* 0x3000000cff087230 */ /* 0x100fe20000004100 */
[----:B------:R-:W-:Y:S01]  /*0d10*/  SEL R23, RZ, 0x3c00, !P6 ;  /* 0x00003c00ff177807 */ /* 0x000fe20007000000 */
[----:B------:R-:W-:Y:S02]  /*0d20*/  HADD2.F32 R31, -RZ, R12.H0_H0 ;  /* 0x2000000cff1f7230 */ /* 0x000fe40000004100 */
[----:B------:R-:W-:Y:S02]  /*0d30*/  HFMA2 R30, R21.H0_H0, -0.0009765625, -0.0009765625, R30.H0_H0 ;  /* 0x94009400151e7831 */ /* 0x000fe4000004081e */
[----:B------:R-:W0:Y:S01]  /*0d40*/  MUFU.RCP R21, R16 ;  /* 0x0000001000157308 */ /* 0x000e220000001000 */
[----:B------:R-:W-:Y:S02]  /*0d50*/  HADD2 R13, R11.H0_H0, 1, -1 ;  /* 0x3c00bc000b0d7430 */ /* 0x000fe40000000800 */
[----:B------:R-:W-:Y:S01]  /*0d60*/  HFMA2 R30, R29.H0_H0, -0.0009765625, -0.0009765625, R30.H0_H0 ;  /* 0x940094001d1e7831 */ /* 0x000fe2000004081e */
[----:B------:R-:W-:-:S02]  /*0d70*/  SEL R29, RZ, 0x3c00, !P4 ;  /* 0x00003c00ff1d7807 */ /* 0x000fc40006000000 */
[--C-:B------:R-:W-:Y:S02]  /*0d80*/  HADD2.F32 R22, -RZ, R13.reuse.H1_H1 ;  /* 0x3000000dff167230 */ /* 0x100fe40000004100 */
[----:B------:R-:W1:Y:S01]  /*0d90*/  MUFU.RCP R11, R8 ;  /* 0x00000008000b7308 */ /* 0x000e620000001000 */
[----:B------:R-:W-:Y:S02]  /*0da0*/  HFMA2 R30, R29.H0_H0, 6.103515625e-05, 6.103515625e-05, R30.H0_H0 ;  /* 0x040004001d1e7831 */ /* 0x000fe4000004081e */
[----:B------:R-:W-:Y:S02]  /*0db0*/  HADD2.F32 R13, -RZ, R13.H0_H0 ;  /* 0x2000000dff0d7230 */ /* 0x000fe40000004100 */
[----:B------:R-:W-:-:S04]  /*0dc0*/  HFMA2 R23, R23.H0_H0, 3.0517578125e-05, 3.0517578125e-05, R30.H0_H0 ;  /* 0x0200020017177831 */ /* 0x000fc8000004081e */
[----:B------:R-:W-:Y:S02]  /*0dd0*/  HADD2 R14, R23.H0_H0, 1, -1 ;  /* 0x3c00bc00170e7430 */ /* 0x000fe40000000800 */
[----:B0-----:R-:W-:Y:S01]  /*0de0*/  FMUL R20, R17, R21 ;  /* 0x0000001511147220 */ /* 0x001fe20000400000 */
[----:B------:R-:W0:Y:S02]  /*0df0*/  MUFU.RCP R23, R22 ;  /* 0x0000001600177308 */ /* 0x000e240000001000 */
[--C-:B------:R-:W-:Y:S02]  /*0e00*/  HADD2.F32 R15, -RZ, R14.reuse.H1_H1 ;  /* 0x3000000eff0f7230 */ /* 0x100fe40000004100 */
[----:B------:R-:W-:Y:S01]  /*0e10*/  F2FP.F16.F32.PACK_AB R9, RZ, R20 ;  /* 0x00000014ff09723e */ /* 0x000fe200000000ff */
[----:B------:R-:W-:Y:S02]  /*0e20*/  HADD2.F32 R30, -RZ, R14.H0_H0 ;  /* 0x2000000eff1e7230 */ /* 0x000fe40000004100 */
[----:B-1----:R-:W-:Y:S01]  /*0e30*/  FMUL R12, R31, R11 ;  /* 0x0000000b1f0c7220 */ /* 0x002fe20000400000 */
[----:B------:R-:W1:Y:S01]  /*0e40*/  MUFU.RCP R29, R15 ;  /* 0x0000000f001d7308 */ /* 0x000e620000001000 */
[----:B------:R-:W-:-:S02]  /*0e50*/  HSETP2.GEU.AND P5, PT, |R9|.H0_H0, 8.523464202880859375e-06, 8.523464202880859375e-06, PT ;  /* 0x008f008f09007434 */ /* 0x000fc40003faea00 */
[----:B------:R-:W-:Y:S02]  /*0e60*/  HSETP2.GT.AND P4, PT, |R9|.H0_H0, RZ.H0_H0, PT ;  /* 0x200000ff09007234 */ /* 0x000fe40003f84a00 */
[----:B------:R-:W-:-:S03]  /*0e70*/  F2FP.F16.F32.PACK_AB R14, RZ, R12 ;  /* 0x0000000cff0e723e */ /* 0x000fc600000000ff */
[----:B------:R-:W-:Y:S01]  /*0e80*/  PLOP3.LUT P4, PT, P5, P4, PT, 0xf2, 0x2f ;  /* 0x00000000002f781c */ /* 0x000fe20002f89e72 */
[----:B0-----:R-:W-:Y:S01]  /*0e90*/  FMUL R32, R13, R23 ;  /* 0x000000170d207220 */ /* 0x001fe20000400000 */
[----:B------:R-:W-:Y:S02]  /*0ea0*/  ISETP.GE.AND P5, PT, R2, UR4, PT ;  /* 0x0000000402007c0c */ /* 0x000fe4000bfa6270 */
[----:B------:R-:W-:Y:S02]  /*0eb0*/  HSETP2.GT.AND P3, PT, |R14|.H0_H0, RZ.H0_H0, PT ;  /* 0x200000ff0e007234 */ /* 0x000fe40003f64a00 */
[----:B------:R-:W-:Y:S01]  /*0ec0*/  P2R R2, PR, RZ, 0x20 ;  /* 0x00000020ff027803 */ /* 0x000fe20000000000 */
[----:B-1----:R-:W-:-:S03]  /*0ed0*/  FMUL R34, R30, R29 ;  /* 0x0000001d1e227220 */ /* 0x002fc60000400000 */
[----:B------:R-:W-:-:S03]  /*0ee0*/  HSETP2.GEU.AND P5, PT, |R14|.H0_H0, 8.523464202880859375e-06, 8.523464202880859375e-06, PT ;  /* 0x008f008f0e007434 */ /* 0x000fc60003faea00 */
[----:B------:R-:W-:Y:S01]  /*0ef0*/  @!P4 FFMA R16, -R16, R20, R17 ;  /* 0x000000141010c223 */ /* 0x000fe20000000111 */
[----:B------:R-:W-:Y:S02]  /*0f00*/  F2FP.F16.F32.PACK_AB R18, RZ, R34 ;  /* 0x00000022ff12723e */ /* 0x000fe400000000ff */
[----:B------:R-:W-:Y:S01]  /*0f10*/  PLOP3.LUT P3, PT, P5, P3, PT, 0xf2, 0x2f ;  /* 0x00000000002f781c */ /* 0x000fe20002f67e72 */
[----:B------:R-:W-:Y:S01]  /*0f20*/  @!P4 FFMA R16, R21, R16, R20 ;  /* 0x000000101510c223 */ /* 0x000fe20000000014 */
[----:B------:R-:W-:Y:S02]  /*0f30*/  F2FP.F16.F32.PACK_AB R17, RZ, R32 ;  /* 0x00000020ff11723e */ /* 0x000fe400000000ff */
[C---:B------:R-:W-:Y:S02]  /*0f40*/  HSETP2.GEU.AND P0, PT, |R18|.reuse.H0_H0, 8.523464202880859375e-06, 8.523464202880859375e-06, PT ;  /* 0x008f008f12007434 */ /* 0x040fe40003f0ea00 */
[----:B------:R-:W-:Y:S02]  /*0f50*/  HSETP2.GT.AND P5, PT, |R18|.H0_H0, RZ.H0_H0, PT ;  /* 0x200000ff12007234 */ /* 0x000fe40003fa4a00 */
[----:B------:R-:W-:-:S02]  /*0f60*/  HSETP2.GT.AND P6, PT, |R17|.H0_H0, RZ.H0_H0, PT ;  /* 0x200000ff11007234 */ /* 0x000fc40003fc4a00 */
[----:B------:R-:W-:Y:S02]  /*0f70*/  @!P4 F2FP.F16.F32.PACK_AB R9, RZ, R16 ;  /* 0x00000010ff09c23e */ /* 0x000fe400000000ff */
[----:B------:R-:W-:Y:S01]  /*0f80*/  PLOP3.LUT P0, PT, P0, P5, PT, 0xf2, 0x2f ;  /* 0x00000000002f781c */ /* 0x000fe2000070be72 */
[----:B------:R-:W-:Y:S01]  /*0f90*/  @!P3 FFMA R8, -R8, R12, R31 ;  /* 0x0000000c0808b223 */ /* 0x000fe2000000011f */
[----:B------:R-:W-:-:S03]  /*0fa0*/  HSETP2.GEU.AND P5, PT, |R17|.H0_H0, 8.523464202880859375e-06, 8.523464202880859375e-06, PT ;  /* 0x008f008f11007434 */ /* 0x000fc60003faea00 */
[----:B------:R-:W-:Y:S02]  /*0fb0*/  @!P3 FFMA R8, R11, R8, R12 ;  /* 0x000000080b08b223 */ /* 0x000fe4000000000c */
[----:B------:R-:W-:Y:S02]  /*0fc0*/  PLOP3.LUT P5, PT, P5, P6, PT, 0xf2, 0x2f ;  /* 0x00000000002f781c */ /* 0x000fe40002fade72 */
[----:B------:R-:W-:-:S04]  /*0fd0*/  ISETP.NE.AND P6, PT, R2, RZ, PT ;  /* 0x000000ff0200720c */ /* 0x000fc80003fc5270 */
[----:B------:R-:W-:-:S04]  /*0fe0*/  @!P0 FFMA R15, -R15, R34, R30 ;  /* 0x000000220f0f8223 */ /* 0x000fc8000000011e */
[----:B------:R-:W-:-:S03]  /*0ff0*/  @!P0 FFMA R15, R29, R15, R34 ;  /* 0x0000000f1d0f8223 */ /* 0x000fc60000000022 */
[----:B------:R-:W-:-:S04]  /*1000*/  @!P5 FFMA R13, -R22, R32, R13 ;  /* 0x00000020160dd223 */ /* 0x000fc8000000010d */
[----:B------:R-:W-:Y:S01]  /*1010*/  @!P5 FFMA R13, R23, R13, R32 ;  /* 0x0000000d170dd223 */ /* 0x000fe20000000020 */
[----:B------:R-:W-:Y:S06]  /*1020*/  @P6 EXIT ;  /* 0x000000000000694d */ /* 0x000fec0003800000 */
[----:B------:R-:W0:Y:S01]  /*1030*/  LDC.64 R10, c[0x0][0x388] ;  /* 0x0000e200ff0a7b82 */ /* 0x000e220000000a00 */
[----:B------:R-:W-:Y:S01]  /*1040*/  HFMA2 R4, R4, 0.5, 0.5, -RZ ;  /* 0x3800380004047831 */ /* 0x000fe200001000ff */
[----:B------:R-:W-:Y:S01]  /*1050*/  @!P3 F2FP.F16.F32.PACK_AB R14, RZ, R8 ;  /* 0x00000008ff0eb23e */ /* 0x000fe200000000ff */
[----:B------:R-:W-:Y:S01]  /*1060*/  HFMA2 R7, R7, 0.5, 0.5, -RZ ;  /* 0x3800380007077831 */ /* 0x000fe200001000ff */
[----:B------:R-:W-:Y:S01]  /*1070*/  @!P0 F2FP.F16.F32.PACK_AB R18, RZ, R15 ;  /* 0x0000000fff12823e */ /* 0x000fe200000000ff */
[----:B------:R-:W-:Y:S01]  /*1080*/  HADD2 R2, R25.H0_H0, 1, 1 ;  /* 0x3c003c0019027430 */ /* 0x000fe20000000800 */
[----:B------:R-:W-:Y:S01]  /*1090*/  @!P5 F2FP.F16.F32.PACK_AB R17, RZ, R13 ;  /* 0x0000000dff11d23e */ /* 0x000fe200000000ff */
[----:B------:R-:W-:Y:S02]  /*10a0*/  HADD2 R26, R26.H0_H0, 1, 1 ;  /* 0x3c003c001a1a7430 */ /* 0x000fe40000000800 */
[----:B------:R-:W-:Y:S02]  /*10b0*/  HADD2 R27, R27.H0_H0, 1, 1 ;  /* 0x3c003c001b1b7430 */ /* 0x000fe40000000800 */
[----:B------:R-:W-:-:S02]  /*10c0*/  HADD2 R9, R9.H0_H0, 1, 1 ;  /* 0x3c003c0009097430 */ /* 0x000fc40000000800 */
[----:B------:R-:W-:Y:S02]  /*10d0*/  HMUL2 R6, R6, 0.5, 0.5 ;  /* 0x3800380006067832 */ /* 0x000fe40000000000 */
[----:B------:R-:W-:Y:S02]  /*10e0*/  HADD2 R28, R28.H0_H0, 1, 1 ;  /* 0x3c003c001c1c7430 */ /* 0x000fe40000000800 */
[----:B------:R-:W-:Y:S02]  /*10f0*/  HADD2 R14, R14.H0_H0, 1, 1 ;  /* 0x3c003c000e0e7430 */ /* 0x000fe40000000800 */
[----:B------:R-:W-:Y:S02]  /*1100*/  HADD2 R18, R18.H0_H0, 1, 1 ;  /* 0x3c003c0012127430 */ /* 0x000fe40000000800 */
[----:B------:R-:W-:Y:S02]  /*1110*/  HADD2 R17, R17.H0_H0, 1, 1 ;  /* 0x3c003c0011117430 */ /* 0x000fe40000000800 */
[----:B------:R-:W-:-:S02]  /*1120*/  HMUL2 R8, R4.H0_H0, R2.H0_H0 ;  /* 0x2000000204087232 */ /* 0x000fc40000000800 */
[----:B0-----:R-:W-:-:S04]  /*1130*/  IMAD.WIDE R10, R0, 0x2, R10 ;  /* 0x00000002000a7825 */ /* 0x001fc800078e020a */
[----:B------:R-:W-:Y:S02]  /*1140*/  HMUL2 R26, R4.H1_H1, R26.H0_H0 ;  /* 0x2000001a041a7232 */ /* 0x000fe40000000c00 */
[C---:B------:R-:W-:Y:S02]  /*1150*/  HMUL2 R27, R6.reuse.H0_H0, R27.H0_H0 ;  /* 0x2000001b061b7232 */ /* 0x040fe40000000800 */
[C---:B------:R-:W-:Y:S02]  /*1160*/  HMUL2 R9, R7.reuse.H0_H0, R9.H0_H0 ;  /* 0x2000000907097232 */ /* 0x040fe40000000800 */
[----:B------:R-:W-:Y:S02]  /*1170*/  HMUL2 R6, R6.H1_H1, R28.H0_H0 ;  /* 0x2000001c06067232 */ /* 0x000fe40000000c00 */
[----:B------:R-:W-:Y:S02]  /*1180*/  HMUL2 R7, R7.H1_H1, R14.H0_H0 ;  /* 0x2000000e07077232 */ /* 0x000fe40000000c00 */
[----:B------:R-:W-:Y:S01]  /*1190*/  HMUL2 R4, R5.H1_H1, R18.H0_H0 ;  /* 0x2000001205047232 */ /* 0x000fe20000000c00 */
[----:B------:R-:W-:Y:S01]  /*11a0*/  PRMT R5, R8, 0x5410, R26 ;  /* 0x0000541008057816 */ /* 0x000fe2000000001a */
[----:B------:R-:W-:Y:S01]  /*11b0*/  HMUL2 R2, R3.H0_H0, R17.H0_H0 ;  /* 0x2000001103027232 */ /* 0x000fe20000000800 */
[----:B------:R-:W-:-:S02]  /*11c0*/  PRMT R7, R9, 0x5410, R7 ;  /* 0x0000541009077816 */ /* 0x000fc40000000007 */
[----:B------:R-:W-:Y:S02]  /*11d0*/  PRMT R6, R27, 0x5410, R6 ;  /* 0x000054101b067816 */ /* 0x000fe40000000006 */
[----:B------:R-:W-:-:S05]  /*11e0*/  PRMT R4, R4, 0x5410, R2 ;  /* 0x0000541004047816 */ /* 0x000fca0000000002 */
[----:B------:R-:W-:Y:S01]  /*11f0*/  STG.E.128 desc[UR6][R10.64], R4 ;  /* 0x000000040a007986 */ /* 0x000fe2000c101d06 */
[----:B------:R-:W-:Y:S05]  /*1200*/  EXIT ;  /* 0x000000000000794d */ /* 0x000fea0003800000 */
.L_x_0:
[----:B------:R-:W-:-:S00]  /*1210*/  BRA `(.L_x_0) ;  /* 0xfffffffc00fc7947 */ /* 0x000fc0000383ffff */
[----:B------:R-:W-:-:S00]  /*1220*/  NOP ;  /* 0x0000000000007918 */ /* 0x000fc00000000000 */
        /* <DEDUP_REMOVED lines=13> */
.L_x_5:


//--------------------- .text._Z17gelu_f16x2_kernelP6__halfS0_i --------------------------
	.section	.text._Z17gelu_f16x2_kernelP6__halfS0_i,"ax",@progbits
	.align	128
        .global         _Z17gelu_f16x2_kernelP6__halfS0_i
        .type           _Z17gelu_f16x2_kernelP6__halfS0_i,@function
        .size           _Z17gelu_f16x2_kernelP6__halfS0_i,(.L_x_6 - _Z17gelu_f16x2_kernelP6__halfS0_i)
        .other          _Z17gelu_f16x2_kernelP6__halfS0_i,@"STO_CUDA_ENTRY STV_DEFAULT"
_Z17gelu_f16x2_kernelP6__halfS0_i:
.text._Z17gelu_f16x2_kernelP6__halfS0_i:
[----:B------:R-:W-:Y:S01]  /*0000*/  LDC R1, c[0x0][0x37c] ;  /* 0x0000df00ff017b82 */ /* 0x000fe20000000800 */
[----:B------:R-:W0:Y:S07]  /*0010*/  S2R R3, SR_TID.X ;  /* 0x0000000000037919 */ /* 0x000e2e0000002100 */
[----:B------:R-:W0:Y:S01]  /*0020*/  S2UR UR6, SR_CTAID.X ;  /* 0x00000000000679c3 */ /* 0x000e220000002500 */
[----:B------:R-:W1:Y:S07]  /*0030*/  LDCU.64 UR4, c[0x0][0x358] ;  /* 0x00006b00ff0477ac */ /* 0x000e6e0008000a00 */
[----:B------:R-:W0:Y:S08]  /*0040*/  LDC R0, c[0x0][0x360] ;  /* 0x0000d800ff007b82 */ /* 0x000e300000000800 */
[----:B------:R-:W2:Y:S01]  /*0050*/  LDC.64 R4, c[0x0][0x380] ;  /* 0x0000e000ff047b82 */ /* 0x000ea20000000a00 */
[----:B0-----:R-:W-:-:S02]  /*0060*/  IMAD R3, R0, UR6, R3 ;  /* 0x0000000600037c24 */ /* 0x001fc4000f8e0203 */
[----:B------:R-:W-:Y:S01]  /*0070*/  HFMA2 R6, -RZ, RZ, 0, 1.4140625 ;  /* 0x00003da8ff067431 */ /* 0x000fe200000001ff */
[----:B------:R-:W0:Y:S02]  /*0080*/  LDCU UR6, c[0x0][0x390] ;  /* 0x00007200ff0677ac */ /* 0x000e240008000800 */
[----:B------:R-:W-:-:S05]  /*0090*/  SHF.L.U32 R3, R3, 0x1, RZ ;  /* 0x0000000103037819 */ /* 0x000fca00000006ff */
[----:B--2---:R-:W-:-:S06]  /*00a0*/  IMAD.WIDE R4, R3, 0x2, R4 ;  /* 0x0000000203047825 */ /* 0x004fcc00078e0204 */
[----:B-1----:R-:W2:Y:S02]  /*00b0*/  LDG.E.U16 R4, desc[UR4][R4.64] ;  /* 0x0000000404047981 */ /* 0x002ea4000c1e1500 */
[----:B--2---:R-:W-:-:S04]  /*00c0*/  HMNMX2 R0, R4.H0_H0, -9.703125, -9.703125, !PT ;  /* 0xc8dac8da04007840 */ /* 0x004fc80007800800 */
[----:B------:R-:W-:-:S04]  /*00d0*/  HMNMX2 R0, R0.H0_H0, 11.09375, 11.09375, PT ;  /* 0x498c498c00007840 */ /* 0x000fc80003800800 */
[----:B------:R-:W-:Y:S02]  /*00e0*/  HMNMX2 R2, R0.H0_H0, -9.703125, -9.703125, !PT ;  /* 0xc8dac8da00027840 */ /* 0x000fe40007800800 */
[----:B------:R-:W-:Y:S02]  /*00f0*/  PRMT R0, R0, 0x5410, R6 ;  /* 0x0000541000007816 */ /* 0x000fe40000000006 */
[----:B------:R-:W-:-:S05]  /*0100*/  HMNMX2 R2, R2.H0_H0, 11.09375, 11.09375, PT ;  /* 0x498c498c02027840 */ /* 0x000fca0003800800 */
[----:B------:R-:W-:Y:S01]  /*0110*/  PRMT R4, R0, 0x5410, R2 ;  /* 0x0000541000047816 */ /* 0x000fe20000000002 */
[----:B------:R-:W-:-:S04]  /*0120*/  HMUL2 R0, R0.H1_H1, 1.1279296875, 1.1279296875 ;  /* 0x3c833c8300007832 */ /* 0x000fc80000000c00 */
[-C--:B------:R-:W-:Y:S02]  /*0130*/  HMUL2 R2, R4, R4.reuse ;  /* 0x0000000404027232 */ /* 0x080fe40000000000 */
[----:B------:R-:W-:Y:S02]  /*0140*/  HMUL2 R0, R0.H0_H0, 0.5, 0.5 ;  /* 0x3800380000007832 */ /* 0x000fe40000000800 */
[----:B------:R-:W-:-:S04]  /*0150*/  HFMA2 R2, R2, R4, -RZ ;  /* 0x0000000402027231 */ /* 0x000fc800001000ff */
[----:B------:R-:W-:-:S04]  /*0160*/  HFMA2 R2, R2, 0.044708251953125, 0.044708251953125, R4 ;  /* 0x29b929b902027831 */ /* 0x000fc80000000004 */
[----:B------:R-:W-:-:S04]  /*0170*/  HMUL2 R0, R0.H0_H0, R2 ;  /* 0x0000000200007232 */ /* 0x000fc80000000800 */
[----:B------:R-:W-:-:S05]  /*0180*/  HFMA2 R5, R0, 2, 2, -RZ ;  /* 0x4000400000057831 */ /* 0x000fca00001000ff */
[--C-:B------:R-:W-:Y:S01]  /*0190*/  HADD2.F32 R0, -RZ, R5.reuse.H0_H0 ;  /* 0x20000005ff007230 */ /* 0x100fe20000004100 */
[C---:B------:R-:W-:Y:S01]  /*01a0*/  HSETP2.EQ.AND P2, P1, R5.reuse.H0_H0, 0.0226898193359375, 0.007297515869140625, PT ;  /* 0x25cf1f7905007434 */ /* 0x040fe20003942800 */
[----:B------:R-:W-:Y:S01]  /*01b0*/  HADD2.F32 R2, -RZ, R5.H1_H1 ;  /* 0x30000005ff027230 */ /* 0x000fe20000004100 */
[C---:B------:R-:W-:Y:S02]  /*01c0*/  HSETP2.EQ.AND P4, P0, R5.reuse.H1_H1, 0.0226898193359375, 0.007297515869140625, PT ;  /* 0x25cf1f7905007434 */ /* 0x040fe40003882c00 */
[----:B------:R-:W-:Y:S01]  /*01d0*/  FFMA R0, R0, 1.4426950216293334961, -RZ ;  /* 0x3fb8aa3b00007823 */ /* 0x000fe200000008ff */
[----:B------:R-:W-:Y:S01]  /*01e0*/  SEL R7, RZ, 0x3c00, !P2 ;  /* 0x00003c00ff077807 */ /* 0x000fe20005000000 */
[----:B------:R-:W-:Y:S01]  /*01f0*/  FFMA R6, R2, 1.4426950216293334961, -RZ ;  /* 0x3fb8aa3b02067823 */ /* 0x000fe200000008ff */
[----:B------:R-:W-:Y:S02]  /*0200*/  SEL R9, RZ, 0x3c00, !P4 ;  /* 0x00003c00ff097807 */ /* 0x000fe40006000000 */
[C---:B------:R-:W-:Y:S01]  /*0210*/  HSETP2.EQ.AND P3, P2, R5.reuse.H0_H0, -2.966796875, -2.615234375, PT ;  /* 0xc1efc13b05007434 */ /* 0x040fe20003a62800 */
[----:B------:R-:W1:Y:S01]  /*0220*/  MUFU.EX2 R0, R0 ;  /* 0x0000000000007308 */ /* 0x000e620000000800 */
[----:B------:R-:W-:-:S02]  /*0230*/  HSETP2.EQ.AND P4, P5, R5.H1_H1, -2.966796875, -2.615234375, PT ;  /* 0xc1efc13b05007434 */ /* 0x000fc40003d82c00 */
[----:B------:R-:W-:Y:S02]  /*0240*/  SEL R5, RZ, 0x3c00, !P1 ;  /* 0x00003c00ff057807 */ /* 0x000fe40004800000 */
[----:B------:R-:W-:-:S03]  /*0250*/  SEL R11, RZ, 0x3c00, !P0 ;  /* 0x00003c00ff0b7807 */ /* 0x000fc60004000000 */
[----:B------:R-:W2:Y:S01]  /*0260*/  MUFU.EX2 R6, R6 ;  /* 0x0000000600067308 */ /* 0x000ea20000000800 */
[----:B-1----:R-:W-:-:S05]  /*0270*/  F2FP.F16.F32.PACK_AB R2, RZ, R0 ;  /* 0x00000000ff02723e */ /* 0x002fca00000000ff */
[----:B------:R-:W-:Y:S01]  /*0280*/  HFMA2 R2, R7.H0_H0, -0.0009765625, -0.0009765625, R2.H0_H0 ;  /* 0x9400940007027831 */ /* 0x000fe20000040802 */
[----:B------:R-:W-:Y:S02]  /*0290*/  SEL R7, RZ, 0x3c00, !P3 ;  /* 0x00003c00ff077807 */ /* 0x000fe40005800000 */
[----:B--2---:R-:W-:Y:S01]  /*02a0*/  F2FP.F16.F32.PACK_AB R8, RZ, R6 ;  /* 0x00000006ff08723e */ /* 0x004fe200000000ff */
[----:B------:R-:W-:Y:S01]  /*02b0*/  HFMA2 R2, R5.H0_H0, -0.0009765625, -0.0009765625, R2.H0_H0 ;  /* 0x9400940005027831 */ /* 0x000fe20000040802 */
[----:B------:R-:W-:-:S03]  /*02c0*/  SEL R5, RZ, 0x3c00, !P2 ;  /* 0x00003c00ff057807 */ /* 0x000fc60005000000 */
[----:B------:R-:W-:Y:S01]  /*02d0*/  HFMA2 R8, R9.H0_H0, -0.0009765625, -0.0009765625, R8.H0_H0 ;  /* 0x9400940009087831 */ /* 0x000fe20000040808 */
[----:B------:R-:W-:Y:S01]  /*02e0*/  SEL R9, RZ, 0x3c00, !P4 ;  /* 0x00003c00ff097807 */ /* 0x000fe20006000000 */
[----:B------:R-:W-:Y:S01]  /*02f0*/  HFMA2 R2, R7.H0_H0, 6.103515625e-05, 6.103515625e-05, R2.H0_H0 ;  /* 0x0400040007027831 */ /* 0x000fe20000040802 */
[----:B------:R-:W-:Y:S01]  /*0300*/  SEL R7, RZ, 0x3c00, !P5 ;  /* 0x00003c00ff077807 */ /* 0x000fe20006800000 */
[----:B------:R-:W-:Y:S01]  /*0310*/  HFMA2 R8, R11.H0_H0, -0.0009765625, -0.0009765625, R8.H0_H0 ;  /* 0x940094000b087831 */ /* 0x000fe20000040808 */
[----:B0-----:R-:W-:Y:S01]  /*0320*/  ISETP.GE.AND P4, PT, R3, UR6, PT ;  /* 0x0000000603007c0c */ /* 0x001fe2000bf86270 */
[----:B------:R-:W-:Y:S02]  /*0330*/  HFMA2 R2, R5.H0_H0, 3.0517578125e-05, 3.0517578125e-05, R2.H0_H0 ;  /* 0x0200020005027831 */ /* 0x000fe40000040802 */
[----:B------:R-:W-:Y:S02]  /*0340*/  HFMA2 R8, R9.H0_H0, 6.103515625e-05, 6.103515625e-05, R8.H0_H0 ;  /* 0x0400040009087831 */ /* 0x000fe40000040808 */
[----:B------:R-:W-:-:S02]  /*0350*/  HADD2 R2, R2.H0_H0, 1, -1 ;  /* 0x3c00bc0002027430 */ /* 0x000fc40000000800 */
[----:B------:R-:W-:-:S03]  /*0360*/  HFMA2 R7, R7.H0_H0, 3.0517578125e-05, 3.0517578125e-05, R8.H0_H0 ;  /* 0x0200020007077831 */ /* 0x000fc60000040808 */
[--C-:B------:R-:W-:Y:S02]  /*0370*/  HADD2.F32 R5, -RZ, R2.reuse.H1_H1 ;  /* 0x30000002ff057230 */ /* 0x100fe40000004100 */
[----:B------:R-:W-:Y:S02]  /*0380*/  HADD2 R7, R7.H0_H0, 1, -1 ;  /* 0x3c00bc0007077430 */ /* 0x000fe40000000800 */
[----:B------:R-:W-:Y:S01]  /*0390*/  HADD2.F32 R2, -RZ, R2.H0_H0 ;  /* 0x20000002ff027230 */ /* 0x000fe20000004100 */
[----:B------:R-:W0:Y:S02]  /*03a0*/  MUFU.RCP R9, R5 ;  /* 0x0000000500097308 */ /* 0x000e240000001000 */
[--C-:B------:R-:W-:Y:S02]  /*03b0*/  HADD2.F32 R11, -RZ, R7.reuse.H1_H1 ;  /* 0x30000007ff0b7230 */ /* 0x100fe40000004100 */
[----:B------:R-:W-:-:S04]  /*03c0*/  HADD2.F32 R10, -RZ, R7.H0_H0 ;  /* 0x20000007ff0a7230 */ /* 0x000fc80000004100 */
[----:B------:R-:W1:Y:S01]  /*03d0*/  MUFU.RCP R13, R11 ;  /* 0x0000000b000d7308 */ /* 0x000e620000001000 */
[----:B0-----:R-:W-:-:S05]  /*03e0*/  FMUL R0, R2, R9 ;  /* 0x0000000902007220 */ /* 0x001fca0000400000 */
[----:B------:R-:W-:Y:S01]  /*03f0*/  F2FP.F16.F32.PACK_AB R8, RZ, R0 ;  /* 0x00000000ff08723e */ /* 0x000fe200000000ff */
[----:B-1----:R-:W-:-:S04]  /*0400*/  FMUL R12, R10, R13 ;  /* 0x0000000d0a0c7220 */ /* 0x002fc80000400000 */
[C---:B------:R-:W-:Y:S02]  /*0410*/  HSETP2.GEU.AND P2, PT, |R8|.reuse.H0_H0, 8.523464202880859375e-06, 8.523464202880859375e-06, PT ;  /* 0x008f008f08007434 */ /* 0x040fe40003f4ea00 */
[----:B------:R-:W-:Y:S02]  /*0420*/  HSETP2.GT.AND P0, PT, |R8|.H0_H0, RZ.H0_H0, PT ;  /* 0x200000ff08007234 */ /* 0x000fe40003f04a00 */
[----:B------:R-:W-:-:S03]  /*0430*/  F2FP.F16.F32.PACK_AB R14, RZ, R12 ;  /* 0x0000000cff0e723e */ /* 0x000fc600000000ff */
[----:B------:R-:W-:Y:S02]  /*0440*/  PLOP3.LUT P0, PT, P2, P0, PT, 0xf2, 0x2f ;  /* 0x00000000002f781c */ /* 0x000fe40001701e72 */
[C---:B------:R-:W-:Y:S02]  /*0450*/  HSETP2.GEU.AND P3, PT, |R14|.reuse.H0_H0, 8.523464202880859375e-06, 8.523464202880859375e-06, PT ;  /* 0x008f008f0e007434 */ /* 0x040fe40003f6ea00 */
[----:B------:R-:W-:-:S05]  /*0460*/  HSETP2.GT.AND P1, PT, |R14|.H0_H0, RZ.H0_H0, PT ;  /* 0x200000ff0e007234 */ /* 0x000fca0003f24a00 */
[----:B------:R-:W-:Y:S01]  /*0470*/  PLOP3.LUT P1, PT, P3, P1, PT, 0xf2, 0x2f ;  /* 0x00000000002f781c */ /* 0x000fe20001f23e72 */
[----:B------:R-:W-:-:S12]  /*0480*/  @P4 EXIT ;  /* 0x000000000000494d */ /* 0x000fd80003800000 */
[----:B------:R-:W0:Y:S01]  /*0490*/  LDC.64 R6, c[0x0][0x388] ;  /* 0x0000e200ff067b82 */ /* 0x000e220000000a00 */
[----:B------:R-:W-:Y:S01]  /*04a0*/  @!P0 FFMA R2, -R5, R0, R2 ;  /* 0x0000000005028223 */ /* 0x000fe20000000102 */
[----:B------:R-:W-:Y:S01]  /*04b0*/  @!P1 FFMA R10, -R11, R12, R10 ;  /* 0x0000000c0b0a9223 */ /* 0x000fe2000000010a */
[----:B------:R-:W-:Y:S02]  /*04c0*/  HMUL2 R4, R4, 0.5, 0.5 ;  /* 0x3800380004047832 */ /* 0x000fe40000000000 */
[----:B------:R-:W-:Y:S01]  /*04d0*/  @!P0 FFMA R2, R9, R2, R0 ;  /* 0x0000000209028223 */ /* 0x000fe20000000000 */
[----:B------:R-:W-:-:S04]  /*04e0*/  @!P1 FFMA R10, R13, R10, R12 ;  /* 0x0000000a0d0a9223 */ /* 0x000fc8000000000c */
[----:B------:R-:W-:Y:S02]  /*04f0*/  @!P0 F2FP.F16.F32.PACK_AB R8, RZ, R2 ;  /* 0x00000002ff08823e */ /* 0x000fe400000000ff */
[----:B------:R-:W-:-:S03]  /*0500*/  @!P1 F2FP.F16.F32.PACK_AB R14, RZ, R10 ;  /* 0x0000000aff0e923e */ /* 0x000fc600000000ff */
[----:B------:R-:W-:Y:S02]  /*0510*/  HADD2 R2, R8.H0_H0, 1, 1 ;  /* 0x3c003c0008027430 */ /* 0x000fe40000000800 */
[----:B------:R-:W-:Y:S02]  /*0520*/  HADD2 R14, R14.H0_H0, 1, 1 ;  /* 0x3c003c000e0e7430 */ /* 0x000fe40000000800 */
[C---:B------:R-:W-:Y:S02]  /*0530*/  HMUL2 R2, R4.reuse.H0_H0, R2.H0_H0 ;  /* 0x2000000204027232 */ /* 0x040fe40000000800 */
[----:B------:R-:W-:Y:S02]  /*0540*/  HMUL2 R14, R4.H1_H1, R14.H0_H0 ;  /* 0x2000000e040e7232 */ /* 0x000fe40000000c00 */
[----:B0-----:R-:W-:-:S03]  /*0550*/  IMAD.WIDE R6, R3, 0x2, R6 ;  /* 0x0000000203067825 */ /* 0x001fc600078e0206 */
[----:B------:R-:W-:-:S05]  /*0560*/  PRMT R3, R2, 0x5410, R14 ;  /* 0x0000541002037816 */ /* 0x000fca000000000e */
[----:B------:R-:W-:Y:S01]  /*0570*/  STG.E desc[UR4][R6.64], R3 ;  /* 0x0000000306007986 */ /* 0x000fe2000c101904 */
[----:B------:R-:W-:Y:S05]  /*0580*/  EXIT ;  /* 0x000000000000794d */ /* 0x000fea0003800000 */
.L_x_1:
        /* <DEDUP_REMOVED lines=15> */
.L_x_6:


//--------------------- .text._Z17gelu_f32x4_kernelPfS_i --------------------------
	.section	.text._Z17gelu_f32x4_kernelPfS_i,"ax",@progbits
	.align	128
        .global         _Z17gelu_f32x4_kernelPfS_i
        .type           _Z17gelu_f32x4_kernelPfS_i,@function
        .size           _Z17gelu_f32x4_kernelPfS_i,(.L_x_7 - _Z17gelu_f32x4_kernelPfS_i)
        .other          _Z17gelu_f32x4_kernelPfS_i,@"STO_CUDA_ENTRY STV_DEFAULT"
_Z17gelu_f32x4_kernelPfS_i:
.text._Z17gelu_f32x4_kernelPfS_i:
[----:B------:R-:W-:Y:S01]  /*0000*/  LDC R1, c[0x0][0x37c] ;  /* 0x0000df00ff017b82 */ /* 0x000fe20000000800 */
[----:B------:R-:W0:Y:S07]  /*0010*/  S2R R3, SR_TID.X ;  /* 0x0000000000037919 */ /* 0x000e2e0000002100 */
[----:B------:R-:W0:Y:S01]  /*0020*/  S2UR UR4, SR_CTAID.X ;  /* 0x00000000000479c3 */ /* 0x000e220000002500 */
[----:B------:R-:W1:Y:S07]  /*0030*/  LDCU UR5, c[0x0][0x390] ;  /* 0x00007200ff0577ac */ /* 0x000e6e0008000800 */
[----:B------:R-:W0:Y:S02]  /*0040*/  LDC R0, c[0x0][0x360] ;  /* 0x0000d800ff007b82 */ /* 0x000e240000000800 */
[----:B0-----:R-:W-:-:S05]  /*0050*/  IMAD R3, R0, UR4, R3 ;  /* 0x0000000400037c24 */ /* 0x001fca000f8e0203 */
[----:B------:R-:W-:-:S04]  /*0060*/  SHF.L.U32 R3, R3, 0x2, RZ ;  /* 0x0000000203037819 */ /* 0x000fc800000006ff */
[----:B-1----:R-:W-:-:S13]  /*0070*/  ISETP.GE.AND P0, PT, R3, UR5, PT ;  /* 0x0000000503007c0c */ /* 0x002fda000bf06270 */
[----:B------:R-:W-:Y:S05]  /*0080*/  @P0 EXIT ;  /* 0x000000000000094d */ /* 0x000fea0003800000 */
[----:B------:R-:W0:Y:S01]  /*0090*/  LDC.64 R8, c[0x0][0x380] ;  /* 0x0000e000ff087b82 */ /* 0x000e220000000a00 */
[----:B------:R-:W1:Y:S01]  /*00a0*/  LDCU.64 UR4, c[0x0][0x358] ;  /* 0x00006b00ff0477ac */ /* 0x000e620008000a00 */
[----:B0-----:R-:W-:-:S06]  /*00b0*/  IMAD.WIDE R8, R3, 0x4, R8 ;  /* 0x0000000403087825 */ /* 0x001fcc00078e0208 */
[----:B-1----:R-:W2:Y:S01]  /*00c0*/  LDG.E.128 R8, desc[UR4][R8.64] ;  /* 0x0000000408087981 */ /* 0x002ea2000c1e1d00 */
[----:B------:R-:W-:Y:S01]  /*00d0*/  UMOV UR6, 0x33d43651 ;  /* 0x33d4365100067882 */ /* 0x000fe20000000000 */
[----:B------:R-:W-:Y:S01]  /*00e0*/  UMOV UR7, 0x3fe98845 ;  /* 0x3fe9884500077882 */ /* 0x000fe20000000000 */
[----:B--2---:R-:W-:Y:S02]  /*00f0*/  FMNMX R4, R11, -88.37625885009765625, !PT ;  /* 0xc2b0c0a50b047809 */ /* 0x004fe40007800000 */
[----:B------:R-:W-:Y:S02]  /*0100*/  FMNMX R5, R10, -88.37625885009765625, !PT ;  /* 0xc2b0c0a50a057809 */ /* 0x000fe40007800000 */
[----:B------:R-:W-:Y:S02]  /*0110*/  FMNMX R4, R4, 88.37625885009765625, PT ;  /* 0x42b0c0a504047809 */ /* 0x000fe40003800000 */
[----:B------:R-:W-:Y:S02]  /*0120*/  FMNMX R5, R5, 88.37625885009765625, PT ;  /* 0x42b0c0a505057809 */ /* 0x000fe40003800000 */
[----:B------:R-:W-:Y:S01]  /*0130*/  FMNMX R15, R9, -88.37625885009765625, !PT ;  /* 0xc2b0c0a5090f7809 */ /* 0x000fe20007800000 */
[----:B------:R-:W-:Y:S01]  /*0140*/  FMUL R7, R4, 0.044714998453855514526 ;  /* 0x3d37271304077820 */ /* 0x000fe20000400000 */
[----:B------:R-:W-:Y:S01]  /*0150*/  FMNMX R14, R8, -88.37625885009765625, !PT ;  /* 0xc2b0c0a5080e7809 */ /* 0x000fe20007800000 */
[----:B------:R-:W-:Y:S01]  /*0160*/  FMUL R0, R5, 0.044714998453855514526 ;  /* 0x3d37271305007820 */ /* 0x000fe20000400000 */
[----:B------:R-:W-:Y:S01]  /*0170*/  FMNMX R15, R15, 88.37625885009765625, PT ;  /* 0x42b0c0a50f0f7809 */ /* 0x000fe20003800000 */
[----:B------:R-:W-:Y:S01]  /*0180*/  FMUL R7, R4, R7 ;  /* 0x0000000704077220 */ /* 0x000fe20000400000 */
[----:B------:R-:W-:Y:S01]  /*0190*/  FMNMX R14, R14, 88.37625885009765625, PT ;  /* 0x42b0c0a50e0e7809 */ /* 0x000fe20003800000 */
[----:B------:R-:W-:-:S02]  /*01a0*/  FMUL R0, R5, R0 ;  /* 0x0000000005007220 */ /* 0x000fc40000400000 */
[----:B------:R-:W-:Y:S01]  /*01b0*/  FFMA R7, R4, R7, R4 ;  /* 0x0000000704077223 */ /* 0x000fe20000000004 */
[----:B------:R-:W-:Y:S01]  /*01c0*/  FMUL R2, R15, 0.044714998453855514526 ;  /* 0x3d3727130f027820 */ /* 0x000fe20000400000 */
[----:B------:R-:W-:Y:S01]  /*01d0*/  FFMA R0, R5, R0, R5 ;  /* 0x0000000005007223 */ /* 0x000fe20000000005 */
[----:B------:R-:W-:Y:S01]  /*01e0*/  FMUL R11, R14, 0.044714998453855514526 ;  /* 0x3d3727130e0b7820 */ /* 0x000fe20000400000 */
[----:B------:R-:W-:Y:S01]  /*01f0*/  FMUL R4, R4, 0.5 ;  /* 0x3f00000004047820 */ /* 0x000fe20000400000 */
[C---:B------:R-:W-:Y:S01]  /*0200*/  FMUL R2, R15.reuse, R2 ;  /* 0x000000020f027220 */ /* 0x040fe20000400000 */
[----:B------:R-:W0:Y:S01]  /*0210*/  F2F.F64.F32 R6, R7 ;  /* 0x0000000700067310 */ /* 0x000e220000201800 */
[C---:B------:R-:W-:Y:S02]  /*0220*/  FMUL R13, R14.reuse, R11 ;  /* 0x0000000b0e0d7220 */ /* 0x040fe40000400000 */
[----:B------:R-:W-:Y:S02]  /*0230*/  FFMA R2, R15, R2, R15 ;  /* 0x000000020f027223 */ /* 0x000fe4000000000f */
[C---:B------:R-:W-:Y:S01]  /*0240*/  FFMA R17, R14.reuse, R13, R14 ;  /* 0x0000000d0e117223 */ /* 0x040fe2000000000e */
[----:B------:R-:W-:-:S02]  /*0250*/  FMUL R14, R14, 0.5 ;  /* 0x3f0000000e0e7820 */ /* 0x000fc40000400000 */
[----:B------:R-:W1:Y:S01]  /*0260*/  F2F.F64.F32 R8, R0 ;  /* 0x0000000000087310 */ /* 0x000e620000201800 */
[----:B0-----:R-:W-:-:S07]  /*0270*/  DMUL R6, R6, UR6 ;  /* 0x0000000606067c28 */ /* 0x001fce0008000000 */
[----:B------:R-:W0:Y:S01]  /*0280*/  F2F.F64.F32 R10, R2 ;  /* 0x00000002000a7310 */ /* 0x000e220000201800 */
[----:B-1----:R-:W-:-:S07]  /*0290*/  DMUL R8, R8, UR6 ;  /* 0x0000000608087c28 */ /* 0x002fce0008000000 */
[----:B------:R-:W1:Y:S01]  /*02a0*/  F2F.F64.F32 R12, R17 ;  /* 0x00000011000c7310 */ /* 0x000e620000201800 */
[----:B0-----:R-:W-:-:S07]  /*02b0*/  DMUL R10, R10, UR6 ;  /* 0x000000060a0a7c28 */ /* 0x001fce0008000000 */
[----:B------:R0:W2:Y:S01]  /*02c0*/  F2F.F32.F64 R6, R6 ;  /* 0x0000000600067310 */ /* 0x0000a20000301000 */
[----:B------:R-:W-:-:S04]  /*02d0*/  SHF.R.U32.HI R23, RZ, 0x1f, R9 ;  /* 0x0000001fff177819 */ /* 0x000fc80000011609 */
[----:B------:R-:W-:Y:S01]  /*02e0*/  LOP3.LUT R23, R23, 0x1, RZ, 0xc0, !PT ;  /* 0x0000000117177812 */ /* 0x000fe200078ec0ff */
[----:B-1----:R-:W-:Y:S02]  /*02f0*/  DMUL R12, R12, UR6 ;  /* 0x000000060c0c7c28 */ /* 0x002fe40008000000 */
[----:B------:R-:W1:Y:S01]  /*0300*/  F2F.F32.F64 R8, R8 ;  /* 0x0000000800087310 */ /* 0x000e620000301000 */
[----:B------:R-:W-:Y:S02]  /*0310*/  SHF.R.U32.HI R22, RZ, 0x1f, R11 ;  /* 0x0000001fff167819 */ /* 0x000fe4000001160b */
[----:B0-----:R-:W-:Y:S02]  /*0320*/  SHF.R.U32.HI R7, RZ, 0x1f, R7 ;  /* 0x0000001fff077819 */ /* 0x001fe40000011607 */
[----:B------:R-:W-:Y:S01]  /*0330*/  LOP3.LUT R22, R22, 0x1, RZ, 0xc0, !PT ;  /* 0x0000000116167812 */ /* 0x000fe200078ec0ff */
[----:B--2---:R-:W-:Y:S02]  /*0340*/  FMUL R0, |R6|, 2.8853900432586669922 ;  /* 0x4038aa3b06007820 */ /* 0x004fe40000400200 */
[----:B------:R-:W0:Y:S01]  /*0350*/  F2F.F32.F64 R10, R10 ;  /* 0x0000000a000a7310 */ /* 0x000e220000301000 */
[----:B------:R-:W-:-:S02]  /*0360*/  SHF.R.U32.HI R21, RZ, 0x1f, R13 ;  /* 0x0000001fff157819 */ /* 0x000fc4000001160d */
[----:B------:R-:W-:Y:S01]  /*0370*/  ISETP.NE.U32.AND P0, PT, R22, 0x1, PT ;  /* 0x000000011600780c */ /* 0x000fe20003f05070 */
[----:B------:R-:W-:Y:S01]  /*0380*/  HFMA2 R22, -RZ, RZ, 1.875, 0 ;  /* 0x3f800000ff167431 */ /* 0x000fe200000001ff */
[----:B------:R-:W-:Y:S01]  /*0390*/  FSETP.GE.AND P3, PT, |R6|, 9.010913848876953125, PT ;  /* 0x41102cb40600780b */ /* 0x000fe20003f66200 */
[C---:B-1----:R-:W-:Y:S02]  /*03a0*/  FMUL R2, |R8|.reuse, 2.8853900432586669922 ;  /* 0x4038aa3b08027820 */ /* 0x042fe40000400200 */
[----:B------:R-:W1:Y:S01]  /*03b0*/  F2F.F32.F64 R16, R12 ;  /* 0x0000000c00107310 */ /* 0x000e620000301000 */
[C---:B------:R-:W-:Y:S02]  /*03c0*/  FSETP.GE.AND P4, PT, |R8|.reuse, 9.010913848876953125, PT ;  /* 0x41102cb40800780b */ /* 0x040fe40003f86200 */
[----:B------:R-:W-:Y:S02]  /*03d0*/  ISETP.NE.U32.AND P2, PT, R23, 0x1, PT ;  /* 0x000000011700780c */ /* 0x000fe40003f45070 */
[----:B------:R-:W-:Y:S01]  /*03e0*/  FSETP.GE.AND P5, PT, |R8|, 0.60000002384185791016, PT ;  /* 0x3f19999a0800780b */ /* 0x000fe20003fa6200 */
[----:B0-----:R-:W-:-:S02]  /*03f0*/  FMUL R19, |R10|, 2.8853900432586669922 ;  /* 0x4038aa3b0a137820 */ /* 0x001fc40000400200 */
[----:B------:R-:W0:Y:S01]  /*0400*/  MUFU.EX2 R0, R0 ;  /* 0x0000000000007308 */ /* 0x000e220000000800 */
[----:B------:R-:W-:Y:S02]  /*0410*/  ISETP.NE.U32.AND.EX P2, PT, RZ, RZ, PT, P2 ;  /* 0x000000ffff00720c */ /* 0x000fe40003f45120 */
[----:B------:R-:W-:Y:S01]  /*0420*/  ISETP.NE.U32.AND.EX P0, PT, RZ, RZ, PT, P0 ;  /* 0x000000ffff00720c */ /* 0x000fe20003f05100 */
[----:B-1----:R-:W-:-:S04]  /*0430*/  FMUL R18, |R16|, 2.8853900432586669922 ;  /* 0x4038aa3b10127820 */ /* 0x002fc80000400200 */
[----:B------:R-:W1:Y:S08]  /*0440*/  MUFU.EX2 R2, R2 ;  /* 0x0000000200027308 */ /* 0x000e700000000800 */
[----:B------:R-:W2:Y:S01]  /*0450*/  MUFU.EX2 R19, R19 ;  /* 0x0000001300137308 */ /* 0x000ea20000000800 */
[----:B0-----:R-:W-:Y:S01]  /*0460*/  FADD R17, R0, 1 ;  /* 0x3f80000000117421 */ /* 0x001fe20000000000 */
[----:B------:R-:W-:-:S02]  /*0470*/  LOP3.LUT R0, R7, 0x1, RZ, 0xc0, !PT ;  /* 0x0000000107007812 */ /* 0x000fc400078ec0ff */
[----:B------:R-:W-:Y:S02]  /*0480*/  MOV R7, 0x3c80f082 ;  /* 0x3c80f08200077802 */ /* 0x000fe40000000f00 */
[----:B------:R-:W-:Y:S01]  /*0490*/  ISETP.NE.U32.AND P6, PT, R0, 0x1, PT ;  /* 0x000000010000780c */ /* 0x000fe20003fc5070 */
[----:B------:R-:W-:Y:S01]  /*04a0*/  FMUL R0, R8, R8 ;  /* 0x0000000808007220 */ /* 0x000fe20000400000 */
[----:B------:R-:W0:Y:S01]  /*04b0*/  MUFU.EX2 R18, R18 ;  /* 0x0000001200127308 */ /* 0x000e220000000800 */
[----:B-1----:R-:W-:Y:S01]  /*04c0*/  FADD R12, R2, 1 ;  /* 0x3f800000020c7421 */ /* 0x002fe20000000000 */
[----:B------:R-:W-:Y:S01]  /*04d0*/  FMUL R2, R6, R6 ;  /* 0x0000000606027220 */ /* 0x000fe20000400000 */
[-C--:B------:R-:W-:Y:S01]  /*04e0*/  FFMA R11, R0, R7.reuse, -0.052303962409496307373 ;  /* 0xbd563cae000b7423 */ /* 0x080fe20000000007 */
[----:B------:R-:W-:Y:S02]  /*04f0*/  ISETP.NE.U32.AND.EX P6, PT, RZ, RZ, PT, P6 ;  /* 0x000000ffff00720c */ /* 0x000fe40003fc5160 */
[----:B------:R-:W-:Y:S01]  /*0500*/  FFMA R9, R2, R7, -0.052303962409496307373 ;  /* 0xbd563cae02097423 */ /* 0x000fe20000000007 */
[----:B------:R-:W-:Y:S01]  /*0510*/  FFMA R11, R0, R11, 0.1331529766321182251 ;  /* 0x3e085941000b7423 */ /* 0x000fe2000000000b */
[----:B------:R-:W1:Y:S01]  /*0520*/  MUFU.RCP R17, R17 ;  /* 0x0000001100117308 */ /* 0x000e620000001000 */
[----:B--2---:R-:W-:Y:S01]  /*0530*/  FADD R20, R19, 1 ;  /* 0x3f80000013147421 */ /* 0x004fe20000000000 */
[----:B------:R-:W-:Y:S01]  /*0540*/  FFMA R9, R2, R9, 0.1331529766321182251 ;  /* 0x3e08594102097423 */ /* 0x000fe20000000009 */
[----:B------:R-:W-:-:S03]  /*0550*/  FFMA R11, R0, R11, -0.33332768082618713379 ;  /* 0xbeaaa9ed000b7423 */ /* 0x000fc6000000000b */
[----:B------:R-:W-:Y:S01]  /*0560*/  FFMA R9, R2, R9, -0.33332768082618713379 ;  /* 0xbeaaa9ed02097423 */ /* 0x000fe20000000009 */
[----:B------:R-:W-:Y:S01]  /*0570*/  FFMA R11, R0, R11, RZ ;  /* 0x0000000b000b7223 */ /* 0x000fe200000000ff */
[----:B------:R-:W2:Y:S01]  /*0580*/  MUFU.RCP R12, R12 ;  /* 0x0000000c000c7308 */ /* 0x000ea20000001000 */
[----:B0-----:R-:W-:Y:S01]  /*0590*/  FADD R18, R18, 1 ;  /* 0x3f80000012127421 */ /* 0x001fe20000000000 */
[----:B------:R-:W-:Y:S01]  /*05a0*/  FFMA R9, R2, R9, RZ ;  /* 0x0000000902097223 */ /* 0x000fe200000000ff */
[----:B------:R-:W-:-:S05]  /*05b0*/  FMUL R2, R10, R10 ;  /* 0x0000000a0a027220 */ /* 0x000fca0000400000 */
[----:B------:R0:W3:Y:S01]  /*05c0*/  MUFU.RCP R13, R20 ;  /* 0x00000014000d7308 */ /* 0x0000e20000001000 */
[----:B-1----:R-:W-:-:S05]  /*05d0*/  FFMA R17, R17, -2, R22 ;  /* 0xc000000011117823 */ /* 0x002fca0000000016 */
[----:B------:R-:W-:Y:S02]  /*05e0*/  FSEL R17, R17, 1, !P3 ;  /* 0x3f80000011117808 */ /* 0x000fe40005800000 */
[----:B------:R1:W4:Y:S01]  /*05f0*/  MUFU.RCP R19, R18 ;  /* 0x0000001200137308 */ /* 0x0003220000001000 */
[----:B0-----:R-:W-:Y:S01]  /*0600*/  LOP3.LUT R20, R21, 0x1, RZ, 0xc0, !PT ;  /* 0x0000000115147812 */ /* 0x001fe200078ec0ff */
[--C-:B--2---:R-:W-:Y:S01]  /*0610*/  FFMA R0, R12, -2, R22.reuse ;  /* 0xc00000000c007823 */ /* 0x104fe20000000016 */
[----:B------:R-:W-:Y:S01]  /*0620*/  FSEL R17, -|R17|, |R17|, !P6 ;  /* 0x4000001111117208 */ /* 0x000fe20007000300 */
[----:B------:R-:W-:Y:S01]  /*0630*/  FFMA R21, R2, R7, -0.052303962409496307373 ;  /* 0xbd563cae02157423 */ /* 0x000fe20000000007 */
[----:B------:R-:W-:Y:S02]  /*0640*/  ISETP.NE.U32.AND P1, PT, R20, 0x1, PT ;  /* 0x000000011400780c */ /* 0x000fe40003f25070 */
[----:B------:R-:W-:Y:S01]  /*0650*/  FSETP.GE.AND P6, PT, |R10|, 9.010913848876953125, PT ;  /* 0x41102cb40a00780b */ /* 0x000fe20003fc6200 */
[----:B------:R-:W-:Y:S01]  /*0660*/  FFMA R21, R2, R21, 0.1331529766321182251 ;  /* 0x3e08594102157423 */ /* 0x000fe20000000015 */
[--C-:B---3--:R-:W-:Y:S01]  /*0670*/  FFMA R20, R13, -2, R22.reuse ;  /* 0xc00000000d147823 */ /* 0x108fe20000000016 */
[----:B-1----:R-:W-:Y:S01]  /*0680*/  FSEL R18, R0, 1, !P4 ;  /* 0x3f80000000127808 */ /* 0x002fe20006000000 */
[----:B------:R-:W0:Y:S01]  /*0690*/  LDC.64 R12, c[0x0][0x388] ;  /* 0x0000e200ff0c7b82 */ /* 0x000e220000000a00 */
[----:B------:R-:W-:Y:S01]  /*06a0*/  FMUL R0, R16, R16 ;  /* 0x0000001010007220 */ /* 0x000fe20000400000 */
[----:B------:R-:W-:Y:S01]  /*06b0*/  FSETP.GE.AND P3, PT, |R6|, 0.60000002384185791016, PT ;  /* 0x3f19999a0600780b */ /* 0x000fe20003f66200 */
[----:B------:R-:W-:Y:S01]  /*06c0*/  FFMA R21, R2, R21, -0.33332768082618713379 ;  /* 0xbeaaa9ed02157423 */ /* 0x000fe20000000015 */
[----:B------:R-:W-:Y:S01]  /*06d0*/  FSEL R20, R20, 1, !P6 ;  /* 0x3f80000014147808 */ /* 0x000fe20007000000 */
[----:B------:R-:W-:Y:S01]  /*06e0*/  FFMA R7, R0, R7, -0.052303962409496307373 ;  /* 0xbd563cae00077423 */ /* 0x000fe20000000007 */
[----:B------:R-:W-:Y:S01]  /*06f0*/  FSETP.GE.AND P4, PT, |R10|, 0.60000002384185791016, PT ;  /* 0x3f19999a0a00780b */ /* 0x000fe20003f86200 */
[----:B----4-:R-:W-:Y:S01]  /*0700*/  FFMA R19, R19, -2, R22 ;  /* 0xc000000013137823 */ /* 0x010fe20000000016 */
[----:B------:R-:W-:Y:S01]  /*0710*/  FSETP.GE.AND P6, PT, |R16|, 0.60000002384185791016, PT ;  /* 0x3f19999a1000780b */ /* 0x000fe20003fc6200 */
[----:B------:R-:W-:Y:S01]  /*0720*/  FFMA R7, R0, R7, 0.1331529766321182251 ;  /* 0x3e08594100077423 */ /* 0x000fe20000000007 */
[----:B------:R-:W-:Y:S01]  /*0730*/  FSEL R18, -|R18|, |R18|, !P2 ;  /* 0x4000001212127208 */ /* 0x000fe20005000300 */
[----:B------:R-:W-:Y:S01]  /*0740*/  FFMA R21, R2, R21, RZ ;  /* 0x0000001502157223 */ /* 0x000fe200000000ff */
[----:B------:R-:W-:Y:S01]  /*0750*/  FSETP.GE.AND P2, PT, |R16|, 9.010913848876953125, PT ;  /* 0x41102cb41000780b */ /* 0x000fe20003f46200 */
[----:B------:R-:W-:Y:S01]  /*0760*/  FFMA R23, R0, R7, -0.33332768082618713379 ;  /* 0xbeaaa9ed00177423 */ /* 0x000fe20000000007 */
[----:B------:R-:W-:Y:S01]  /*0770*/  ISETP.NE.U32.AND.EX P1, PT, RZ, RZ, PT, P1 ;  /* 0x000000ffff00720c */ /* 0x000fe20003f25110 */
[----:B------:R-:W-:Y:S01]  /*0780*/  @!P3 FFMA R17, R6, R9, R6 ;  /* 0x000000090611b223 */ /* 0x000fe20000000006 */
[----:B------:R-:W-:Y:S01]  /*0790*/  FSEL R19, R19, 1, !P2 ;  /* 0x3f80000013137808 */ /* 0x000fe20005000000 */
[----:B------:R-:W-:Y:S01]  /*07a0*/  FFMA R23, R0, R23, RZ ;  /* 0x0000001700177223 */ /* 0x000fe200000000ff */
[----:B------:R-:W-:Y:S01]  /*07b0*/  FSEL R2, -|R20|, |R20|, !P0 ;  /* 0x4000001414027208 */ /* 0x000fe20004000300 */
[----:B------:R-:W-:Y:S01]  /*07c0*/  @!P5 FFMA R18, R8, R11, R8 ;  /* 0x0000000b0812d223 */ /* 0x000fe20000000008 */
[----:B------:R-:W-:Y:S01]  /*07d0*/  FSEL R7, -|R19|, |R19|, !P1 ;  /* 0x4000001313077208 */ /* 0x000fe20004800300 */
[----:B------:R-:W-:Y:S01]  /*07e0*/  @!P4 FFMA R2, R10, R21, R10 ;  /* 0x000000150a02c223 */ /* 0x000fe2000000000a */
[----:B------:R-:W-:Y:S01]  /*07f0*/  @!P6 FFMA R7, R16, R23, R16 ;  /* 0x000000171007e223 */ /* 0x000fe20000000010 */
[----:B------:R-:W-:Y:S01]  /*0800*/  FMUL R6, R5, 0.5 ;  /* 0x3f00000005067820 */ /* 0x000fe20000400000 */
[----:B0-----:R-:W-:-:S04]  /*0810*/  IMAD.WIDE R12, R3, 0x4, R12 ;  /* 0x00000004030c7825 */ /* 0x001fc800078e020c */
[----:B------:R-:W-:Y:S01]  /*0820*/  FADD R17, R17, 1 ;  /* 0x3f80000011117421 */ /* 0x000fe20000000000 */
[----:B------:R-:W-:Y:S01]  /*0830*/  FMUL R5, R15, 0.5 ;  /* 0x3f0000000f057820 */ /* 0x000fe20000400000 */
[----:B------:R-:W-:Y:S01]  /*0840*/  FADD R3, R18, 1 ;  /* 0x3f80000012037421 */ /* 0x000fe20000000000 */
[----:B------:R-:W-:Y:S01]  /*0850*/  FADD R2, R2, 1 ;  /* 0x3f80000002027421 */ /* 0x000fe20000000000 */
[----:B------:R-:W-:Y:S01]  /*0860*/  FADD R9, R7, 1 ;  /* 0x3f80000007097421 */ /* 0x000fe20000000000 */
[----:B------:R-:W-:Y:S01]  /*0870*/  FMUL R7, R4, R17 ;  /* 0x0000001104077220 */ /* 0x000fe20000400000 */
[----:B------:R-:W-:Y:S01]  /*0880*/  FMUL R6, R6, R3 ;  /* 0x0000000306067220 */ /* 0x000fe20000400000 */
[----:B------:R-:W-:Y:S01]  /*0890*/  FMUL R5, R5, R2 ;  /* 0x0000000205057220 */ /* 0x000fe20000400000 */
[----:B------:R-:W-:-:S05]  /*08a0*/  FMUL R4, R14, R9 ;  /* 0x000000090e047220 */ /* 0x000fca0000400000 */
[----:B------:R-:W-:Y:S01]  /*08b0*/  STG.E.128 desc[UR4][R12.64], R4 ;  /* 0x000000040c007986 */ /* 0x000fe2000c101d04 */
[----:B------:R-:W-:Y:S05]  /*08c0*/  EXIT ;  /* 0x000000000000794d */ /* 0x000fea0003800000 */
.L_x_2:
        /* <DEDUP_REMOVED lines=11> */
.L_x_7:


//--------------------- .text._Z17gelu_f32_kernel_BPfS_i --------------------------
	.section	.text._Z17gelu_f32_kernel_BPfS_i,"ax",@progbits
	.align	128
        .global         _Z17gelu_f32_kernel_BPfS_i
        .type           _Z17gelu_f32_kernel_BPfS_i,@function
        .size           _Z17gelu_f32_kernel_BPfS_i,(.L_x_8 - _Z17gelu_f32_kernel_BPfS_i)
        .other          _Z17gelu_f32_kernel_BPfS_i,@"STO_CUDA_ENTRY STV_DEFAULT"
_Z17gelu_f32_kernel_BPfS_i:
.text._Z17gelu_f32_kernel_BPfS_i:
[----:B------:R-:W-:Y:S01]  /*0000*/  LDC R1, c[0x0][0x37c] ;  /* 0x0000df00ff017b82 */ /* 0x000fe20000000800 */
[----:B------:R-:W0:Y:S07]  /*0010*/  S2R R2, SR_TID.X ;  /* 0x0000000000027919 */ /* 0x000e2e0000002100 */
[----:B------:R-:W0:Y:S01]  /*0020*/  S2UR UR4, SR_CTAID.X ;  /* 0x00000000000479c3 */ /* 0x000e220000002500 */
[----:B------:R-:W1:Y:S07]  /*0030*/  LDCU UR5, c[0x0][0x390] ;  /* 0x00007200ff0577ac */ /* 0x000e6e0008000800 */
[----:B------:R-:W0:Y:S02]  /*0040*/  LDC R3, c[0x0][0x360] ;  /* 0x0000d800ff037b82 */ /* 0x000e240000000800 */
[----:B0-----:R-:W-:-:S05]  /*0050*/  IMAD R2, R3, UR4, R2 ;  /* 0x0000000403027c24 */ /* 0x001fca000f8e0202 */
[----:B-1----:R-:W-:-:S13]  /*0060*/  ISETP.GE.AND P0, PT, R2, UR5, PT ;  /* 0x0000000502007c0c */ /* 0x002fda000bf06270 */
[----:B------:R-:W-:Y:S05]  /*0070*/  @P0 EXIT ;  /* 0x000000000000094d */ /* 0x000fea0003800000 */
[----:B------:R-:W0:Y:S01]  /*0080*/  LDC.64 R4, c[0x0][0x380] ;  /* 0x0000e000ff047b82 */ /* 0x000e220000000a00 */
[----:B------:R-:W1:Y:S01]  /*0090*/  LDCU.64 UR4, c[0x0][0x358] ;  /* 0x00006b00ff0477ac */ /* 0x000e620008000a00 */
[----:B0-----:R-:W-:-:S06]  /*00a0*/  IMAD.WIDE R4, R2, 0x4, R4 ;  /* 0x0000000402047825 */ /* 0x001fcc00078e0204 */
[----:B-1----:R-:W2:Y:S01]  /*00b0*/  LDG.E R4, desc[UR4][R4.64] ;  /* 0x0000000404047981 */ /* 0x002ea2000c1e1900 */
[----:B------:R-:W-:Y:S01]  /*00c0*/  UMOV UR6, 0x33d43651 ;  /* 0x33d4365100067882 */ /* 0x000fe20000000000 */
[----:B------:R-:W-:Y:S01]  /*00d0*/  UMOV UR7, 0x3fe98845 ;  /* 0x3fe9884500077882 */ /* 0x000fe20000000000 */
[----:B------:R-:W-:Y:S01]  /*00e0*/  HFMA2 R10, -RZ, RZ, 1.125, -9232 ;  /* 0x3c80f082ff0a7431 */ /* 0x000fe200000001ff */
[----:B------:R-:W-:Y:S02]  /*00f0*/  MOV R12, 0x3f800000 ;  /* 0x3f800000000c7802 */ /* 0x000fe40000000f00 */
[----:B--2---:R-:W-:-:S04]  /*0100*/  FMNMX R0, R4, -88.37625885009765625, !PT ;  /* 0xc2b0c0a504007809 */ /* 0x004fc80007800000 */
[----:B------:R-:W-:-:S05]  /*0110*/  FMNMX R3, R0, 88.37625885009765625, PT ;  /* 0x42b0c0a500037809 */ /* 0x000fca0003800000 */
[----:B------:R-:W-:-:S04]  /*0120*/  FMUL R0, R3, 0.044714998453855514526 ;  /* 0x3d37271303007820 */ /* 0x000fc80000400000 */
[----:B------:R-:W-:-:S04]  /*0130*/  FMUL R0, R3, R0 ;  /* 0x0000000003007220 */ /* 0x000fc80000400000 */
[C---:B------:R-:W-:Y:S01]  /*0140*/  FFMA R0, R3.reuse, R0, R3 ;  /* 0x0000000003007223 */ /* 0x040fe20000000003 */
[----:B------:R-:W-:-:S03]  /*0150*/  FMUL R3, R3, 0.5 ;  /* 0x3f00000003037820 */ /* 0x000fc60000400000 */
[----:B------:R-:W0:Y:S02]  /*0160*/  F2F.F64.F32 R6, R0 ;  /* 0x0000000000067310 */ /* 0x000e240000201800 */
[----:B0-----:R-:W-:-:S10]  /*0170*/  DMUL R6, R6, UR6 ;  /* 0x0000000606067c28 */ /* 0x001fd40008000000 */
[----:B------:R-:W0:Y:S01]  /*0180*/  F2F.F32.F64 R6, R6 ;  /* 0x0000000600067310 */ /* 0x000e220000301000 */
[----:B------:R-:W-:-:S04]  /*0190*/  SHF.R.U32.HI R4, RZ, 0x1f, R7 ;  /* 0x0000001fff047819 */ /* 0x000fc80000011607 */
[----:B------:R-:W-:-:S04]  /*01a0*/  LOP3.LUT R4, R4, 0x1, RZ, 0xc0, !PT ;  /* 0x0000000104047812 */ /* 0x000fc800078ec0ff */
[----:B------:R-:W-:Y:S02]  /*01b0*/  ISETP.NE.U32.AND P0, PT, R4, 0x1, PT ;  /* 0x000000010400780c */ /* 0x000fe40003f05070 */
[----:B------:R-:W1:Y:S02]  /*01c0*/  LDC.64 R4, c[0x0][0x388] ;  /* 0x0000e200ff047b82 */ /* 0x000e640000000a00 */
[----:B------:R-:W-:Y:S01]  /*01d0*/  ISETP.NE.U32.AND.EX P0, PT, RZ, RZ, PT, P0 ;  /* 0x000000ffff00720c */ /* 0x000fe20003f05100 */
[C---:B0-----:R-:W-:Y:S01]  /*01e0*/  FMUL R8, |R6|.reuse, 2.8853900432586669922 ;  /* 0x4038aa3b06087820 */ /* 0x041fe20000400200 */
[C---:B------:R-:W-:Y:S01]  /*01f0*/  FMUL R11, R6.reuse, R6 ;  /* 0x00000006060b7220 */ /* 0x040fe20000400000 */
[C---:B------:R-:W-:Y:S02]  /*0200*/  FSETP.GE.AND P1, PT, |R6|.reuse, 9.010913848876953125, PT ;  /* 0x41102cb40600780b */ /* 0x040fe40003f26200 */
[----:B------:R-:W-:Y:S01]  /*0210*/  FSETP.GE.AND P2, PT, |R6|, 0.60000002384185791016, PT ;  /* 0x3f19999a0600780b */ /* 0x000fe20003f46200 */
[C---:B------:R-:W-:Y:S01]  /*0220*/  FFMA R10, R11.reuse, R10, -0.052303962409496307373 ;  /* 0xbd563cae0b0a7423 */ /* 0x040fe2000000000a */
[----:B------:R-:W0:Y:S03]  /*0230*/  MUFU.EX2 R8, R8 ;  /* 0x0000000800087308 */ /* 0x000e260000000800 */
[----:B------:R-:W-:Y:S01]  /*0240*/  FFMA R10, R11, R10, 0.1331529766321182251 ;  /* 0x3e0859410b0a7423 */ /* 0x000fe2000000000a */
[----:B-1----:R-:W-:-:S04]  /*0250*/  IMAD.WIDE R4, R2, 0x4, R4 ;  /* 0x0000000402047825 */ /* 0x002fc800078e0204 */
[----:B0-----:R-:W-:-:S06]  /*0260*/  FADD R9, R8, 1 ;  /* 0x3f80000008097421 */ /* 0x001fcc0000000000 */
[----:B------:R-:W0:Y:S02]  /*0270*/  MUFU.RCP R9, R9 ;  /* 0x0000000900097308 */ /* 0x000e240000001000 */
[----:B0-----:R-:W-:-:S05]  /*0280*/  FFMA R0, R9, -2, R12 ;  /* 0xc000000009007823 */ /* 0x001fca000000000c */
[----:B------:R-:W-:Y:S01]  /*0290*/  FSEL R7, R0, 1, !P1 ;  /* 0x3f80000000077808 */ /* 0x000fe20004800000 */
[----:B------:R-:W-:-:S03]  /*02a0*/  FFMA R0, R11, R10, -0.33332768082618713379 ;  /* 0xbeaaa9ed0b007423 */ /* 0x000fc6000000000a */
[----:B------:R-:W-:Y:S01]  /*02b0*/  FSEL R7, -|R7|, |R7|, !P0 ;  /* 0x4000000707077208 */ /* 0x000fe20004000300 */
[----:B------:R-:W-:-:S04]  /*02c0*/  FFMA R11, R11, R0, RZ ;  /* 0x000000000b0b7223 */ /* 0x000fc800000000ff */
[----:B------:R-:W-:-:S04]  /*02d0*/  @!P2 FFMA R7, R6, R11, R6 ;  /* 0x0000000b0607a223 */ /* 0x000fc80000000006 */
[----:B------:R-:W-:-:S04]  /*02e0*/  FADD R0, R7, 1 ;  /* 0x3f80000007007421 */ /* 0x000fc80000000000 */
[----:B------:R-:W-:-:S05]  /*02f0*/  FMUL R3, R3, R0 ;  /* 0x0000000003037220 */ /* 0x000fca0000400000 */
[----:B------:R-:W-:Y:S01]  /*0300*/  STG.E desc[UR4][R4.64], R3 ;  /* 0x0000000304007986 */ /* 0x000fe2000c101904 */
[----:B------:R-:W-:Y:S05]  /*0310*/  EXIT ;  /* 0x000000000000794d */ /* 0x000fea0003800000 */
.L_x_3:
        /* <DEDUP_REMOVED lines=14> */
.L_x_8:


//--------------------- .text._Z15gelu_f32_kernelPfS_i --------------------------
	.section	.text._Z15gelu_f32_kernelPfS_i,"ax",@progbits
	.align	128
        .global         _Z15gelu_f32_kernelPfS_i
        .type           _Z15gelu_f32_kernelPfS_i,@function
        .size           _Z15gelu_f32_kernelPfS_i,(.L_x_9 - _Z15gelu_f32_kernelPfS_i)
        .other          _Z15gelu_f32_kernelPfS_i,@"STO_CUDA_ENTRY STV_DEFAULT"
_Z15gelu_f32_kernelPfS_i:
.text._Z15gelu_f32_kernelPfS_i:
[----:B------:R-:W-:Y:S01]  /*0000*/  LDC R1, c[0x0][0x37c] ;  /* 0x0000df00ff017b82 */ /* 0x000fe20000000800 */
[----:B------:R-:W0:Y:S01]  /*0010*/  S2R R2, SR_TID.X ;  /* 0x0000000000027919 */ /* 0x000e220000002100 */
[----:B------:R-:W0:Y:S01]  /*0020*/  LDCU UR4, c[0x0][0x360] ;  /* 0x00006c00ff0477ac */ /* 0x000e220008000800 */
[----:B------:R-:W0:Y:S01]  /*0030*/  S2R R3, SR_TID.Y ;  /* 0x0000000000037919 */ /* 0x000e220000002200 */
[----:B------:R-:W1:Y:S01]  /*0040*/  LDCU UR5, c[0x0][0x390] ;  /* 0x00007200ff0577ac */ /* 0x000e620008000800 */
[----:B0-----:R-:W-:-:S05]  /*0050*/  IMAD R2, R3, UR4, R2 ;  /* 0x0000000403027c24 */ /* 0x001fca000f8e0202 */
[----:B-1----:R-:W-:-:S13]  /*0060*/  ISETP.GE.AND P0, PT, R2, UR5, PT ;  /* 0x0000000502007c0c */ /* 0x002fda000bf06270 */
[----:B------:R-:W-:Y:S05]  /*0070*/  @P0 EXIT ;  /* 0x000000000000094d */ /* 0x000fea0003800000 */
[----:B------:R-:W0:Y:S01]  /*0080*/  LDC.64 R4, c[0x0][0x380] ;  /* 0x0000e000ff047b82 */ /* 0x000e220000000a00 */
[----:B------:R-:W1:Y:S01]  /*0090*/  LDCU.64 UR4, c[0x0][0x358] ;  /* 0x00006b00ff0477ac */ /* 0x000e620008000a00 */
[----:B0-----:R-:W-:-:S06]  /*00a0*/  IMAD.WIDE.U32 R4, R2, 0x4, R4 ;  /* 0x0000000402047825 */ /* 0x001fcc00078e0004 */
        /* <DEDUP_REMOVED lines=26> */
[----:B-1----:R-:W-:-:S04]  /*0250*/  IMAD.WIDE.U32 R4, R2, 0x4, R4 ;  /* 0x0000000402047825 */ /* 0x002fc800078e0004 */
        /* <DEDUP_REMOVED lines=12> */
.L_x_4:
        /* <DEDUP_REMOVED lines=14> */
.L_x_9:


//--------------------- .nv.shared.reserved.0     --------------------------
	.section	.nv.shared.reserved.0,"aw",@nobits
	.weak		__nv_reservedSMEM_offset_0_alias
	.size		__nv_reservedSMEM_offset_0_alias, 0, 64
	.other		__nv_reservedSMEM_offset_0_alias,@"STO_CUDA_RESERVED_SHARED STV_DEFAULT"
__nv_reservedSMEM_offset_0_alias:
	.zero		0
	.zero		64


//--------------------- .nv.constant0._Z17gelu_f16x8_kernelP6__halfS0_i --------------------------
	.section	.nv.constant0._Z17gelu_f16x8_kernelP6__halfS0_i,"a",@progbits
	.sectionflags	@""
	.align	4
.nv.constant0._Z17gelu_f16x8_kernelP6__halfS0_i:
	.zero		916


//--------------------- .nv.constant0._Z17gelu_f16x2_kernelP6__halfS0_i --------------------------
	.section	.nv.constant0._Z17gelu_f16x2_kernelP6__halfS0_i,"a",@progbits
	.sectionflags	@""
	.align	4
.nv.constant0._Z17gelu_f16x2_kernelP6__halfS0_i:
	.zero		916


//--------------------- .nv.constant0._Z17gelu_f32x4_kernelPfS_i --------------------------
	.section	.nv.constant0._Z17gelu_f32x4_kernelPfS_i,"a",@progbits
	.sectionflags	@""
	.align	4
.nv.constant0._Z17gelu_f32x4_kernelPfS_i:
	.zero		916


//--------------------- .nv.constant0._Z17gelu_f32_kernel_BPfS_i --------------------------
	.section	.nv.constant0._Z17gelu_f32_kernel_BPfS_i,"a",@progbits
	.sectionflags	@""
	.align	4
.nv.constant0._Z17gelu_f32_kernel_BPfS_i:
	.zero		916


//--------------------- .nv.constant0._Z15gelu_f32_kernelPfS_i --------------------------
	.section	.nv.constant0._Z15gelu_f32_kernelPfS_i,"a",@progbits
	.sectionflags	@""
	.align	4
.nv.constant0._Z15gelu_f32_kernelPfS_i:
	.zero		916


//--------------------- SYMBOLS --------------------------

	.type		.nv.reservedSmem.offset0,@object
	.size		.nv.reservedSmem.offset0,0x4
